//
// Generated by NVIDIA NVVM Compiler
//
// Compiler Build ID: CL-36424714
// Cuda compilation tools, release 13.0, V13.0.88
// Based on NVVM 20.0.0
//

.version 9.0
.target sm_100
.address_size 64

	// .globl	_Z16matmul_v1_kernelPKfS0_Pfiii
// _ZZ16matmul_v2_kernelILi32EEvPKfS1_PfiiiE7A_shmem has been demoted
// _ZZ16matmul_v2_kernelILi32EEvPKfS1_PfiiiE7B_shmem has been demoted
// _ZZ16matmul_v3_kernelILi256ELi128ELi128ELi32EEvPKfS1_PfiiiE7A_shmem has been demoted
// _ZZ16matmul_v3_kernelILi256ELi128ELi128ELi32EEvPKfS1_PfiiiE7B_shmem has been demoted
// _ZZ16matmul_v4_kernelILi256ELi128ELi128ELi32ELi32ELb0EEvPKfS1_PfiiiE7A_shmem has been demoted
// _ZZ16matmul_v4_kernelILi256ELi128ELi128ELi32ELi32ELb1EEvPKfS1_PfiiiE7A_shmem has been demoted
// _ZZ16matmul_v5_kernelILi256ELi128ELi128ELi32ELi64ELi16ELi8ELi2EEvPKfS1_PfiiiE7A_shmem has been demoted
// _ZZ16matmul_v5_kernelILi256ELi128ELi128ELi32ELi64ELi16ELi8ELi2EEvPKfS1_PfiiiE7B_shmem has been demoted

.visible .entry _Z16matmul_v1_kernelPKfS0_Pfiii(
	.param .u64 .ptr .align 1 _Z16matmul_v1_kernelPKfS0_Pfiii_param_0,
	.param .u64 .ptr .align 1 _Z16matmul_v1_kernelPKfS0_Pfiii_param_1,
	.param .u64 .ptr .align 1 _Z16matmul_v1_kernelPKfS0_Pfiii_param_2,
	.param .u32 _Z16matmul_v1_kernelPKfS0_Pfiii_param_3,
	.param .u32 _Z16matmul_v1_kernelPKfS0_Pfiii_param_4,
	.param .u32 _Z16matmul_v1_kernelPKfS0_Pfiii_param_5
)
{
	.reg .pred 	%p<13>;
	.reg .b32 	%r<41>;
	.reg .b32 	%f<68>;
	.reg .b64 	%rd<53>;

	ld.param.u64 	%rd7, [_Z16matmul_v1_kernelPKfS0_Pfiii_param_0];
	ld.param.u64 	%rd8, [_Z16matmul_v1_kernelPKfS0_Pfiii_param_1];
	ld.param.u64 	%rd6, [_Z16matmul_v1_kernelPKfS0_Pfiii_param_2];
	ld.param.u32 	%r20, [_Z16matmul_v1_kernelPKfS0_Pfiii_param_3];
	ld.param.u32 	%r18, [_Z16matmul_v1_kernelPKfS0_Pfiii_param_4];
	ld.param.u32 	%r19, [_Z16matmul_v1_kernelPKfS0_Pfiii_param_5];
	cvta.to.global.u64 	%rd1, %rd8;
	cvta.to.global.u64 	%rd2, %rd7;
	mov.u32 	%r21, %ctaid.x;
	mov.u32 	%r22, %ntid.x;
	mov.u32 	%r23, %tid.x;
	mad.lo.s32 	%r1, %r21, %r22, %r23;
	mov.u32 	%r24, %ctaid.y;
	mov.u32 	%r25, %ntid.y;
	mov.u32 	%r26, %tid.y;
	mad.lo.s32 	%r2, %r24, %r25, %r26;
	setp.ge.s32 	%p1, %r2, %r20;
	setp.ge.s32 	%p2, %r1, %r18;
	or.pred  	%p3, %p1, %p2;
	@%p3 bra 	$L__BB0_14;
	setp.lt.s32 	%p4, %r19, 1;
	mov.f32 	%f67, 0f00000000;
	@%p4 bra 	$L__BB0_13;
	mul.lo.s32 	%r3, %r19, %r2;
	and.b32  	%r4, %r19, 7;
	setp.lt.u32 	%p5, %r19, 8;
	mov.f32 	%f67, 0f00000000;
	mov.b32 	%r39, 0;
	@%p5 bra 	$L__BB0_5;
	and.b32  	%r39, %r19, 2147483640;
	neg.s32 	%r37, %r39;
	shl.b32 	%r7, %r18, 3;
	mul.wide.u32 	%rd9, %r3, 4;
	add.s64 	%rd10, %rd9, %rd2;
	add.s64 	%rd52, %rd10, 16;
	mov.f32 	%f67, 0f00000000;
	mul.wide.s32 	%rd13, %r18, 4;
	mov.u32 	%r36, %r1;
$L__BB0_4:
	.pragma "nounroll";
	ld.global.f32 	%f17, [%rd52+-16];
	mul.wide.s32 	%rd11, %r36, 4;
	add.s64 	%rd12, %rd1, %rd11;
	ld.global.f32 	%f18, [%rd12];
	fma.rn.f32 	%f19, %f17, %f18, %f67;
	ld.global.f32 	%f20, [%rd52+-12];
	add.s64 	%rd14, %rd12, %rd13;
	ld.global.f32 	%f21, [%rd14];
	fma.rn.f32 	%f22, %f20, %f21, %f19;
	ld.global.f32 	%f23, [%rd52+-8];
	add.s64 	%rd15, %rd14, %rd13;
	ld.global.f32 	%f24, [%rd15];
	fma.rn.f32 	%f25, %f23, %f24, %f22;
	ld.global.f32 	%f26, [%rd52+-4];
	add.s64 	%rd16, %rd15, %rd13;
	ld.global.f32 	%f27, [%rd16];
	fma.rn.f32 	%f28, %f26, %f27, %f25;
	ld.global.f32 	%f29, [%rd52];
	add.s64 	%rd17, %rd16, %rd13;
	ld.global.f32 	%f30, [%rd17];
	fma.rn.f32 	%f31, %f29, %f30, %f28;
	ld.global.f32 	%f32, [%rd52+4];
	add.s64 	%rd18, %rd17, %rd13;
	ld.global.f32 	%f33, [%rd18];
	fma.rn.f32 	%f34, %f32, %f33, %f31;
	ld.global.f32 	%f35, [%rd52+8];
	add.s64 	%rd19, %rd18, %rd13;
	ld.global.f32 	%f36, [%rd19];
	fma.rn.f32 	%f37, %f35, %f36, %f34;
	ld.global.f32 	%f38, [%rd52+12];
	add.s64 	%rd20, %rd19, %rd13;
	ld.global.f32 	%f39, [%rd20];
	fma.rn.f32 	%f67, %f38, %f39, %f37;
	add.s32 	%r37, %r37, 8;
	add.s32 	%r36, %r36, %r7;
	add.s64 	%rd52, %rd52, 32;
	setp.ne.s32 	%p6, %r37, 0;
	@%p6 bra 	$L__BB0_4;
$L__BB0_5:
	setp.eq.s32 	%p7, %r4, 0;
	@%p7 bra 	$L__BB0_13;
	and.b32  	%r13, %r19, 3;
	setp.lt.u32 	%p8, %r4, 4;
	@%p8 bra 	$L__BB0_8;
	add.s32 	%r28, %r39, %r3;
	mul.wide.u32 	%rd21, %r28, 4;
	add.s64 	%rd22, %rd2, %rd21;
	ld.global.f32 	%f41, [%rd22];
	mad.lo.s32 	%r29, %r39, %r18, %r1;
	mul.wide.s32 	%rd23, %r29, 4;
	add.s64 	%rd24, %rd1, %rd23;
	ld.global.f32 	%f42, [%rd24];
	fma.rn.f32 	%f43, %f41, %f42, %f67;
	cvt.u64.u32 	%rd25, %r3;
	cvt.u64.u32 	%rd26, %r39;
	add.s64 	%rd27, %rd26, %rd25;
	shl.b64 	%rd28, %rd27, 2;
	add.s64 	%rd29, %rd2, %rd28;
	ld.global.f32 	%f44, [%rd29+4];
	mul.wide.s32 	%rd30, %r18, 4;
	add.s64 	%rd31, %rd24, %rd30;
	ld.global.f32 	%f45, [%rd31];
	fma.rn.f32 	%f46, %f44, %f45, %f43;
	ld.global.f32 	%f47, [%rd29+8];
	add.s64 	%rd32, %rd31, %rd30;
	ld.global.f32 	%f48, [%rd32];
	fma.rn.f32 	%f49, %f47, %f48, %f46;
	ld.global.f32 	%f50, [%rd29+12];
	add.s64 	%rd33, %rd32, %rd30;
	ld.global.f32 	%f51, [%rd33];
	fma.rn.f32 	%f67, %f50, %f51, %f49;
	add.s32 	%r39, %r39, 4;
$L__BB0_8:
	setp.eq.s32 	%p9, %r13, 0;
	@%p9 bra 	$L__BB0_13;
	setp.eq.s32 	%p10, %r13, 1;
	@%p10 bra 	$L__BB0_11;
	add.s32 	%r30, %r39, %r3;
	mul.wide.u32 	%rd34, %r30, 4;
	add.s64 	%rd35, %rd2, %rd34;
	ld.global.f32 	%f53, [%rd35];
	mad.lo.s32 	%r31, %r39, %r18, %r1;
	mul.wide.s32 	%rd36, %r31, 4;
	add.s64 	%rd37, %rd1, %rd36;
	ld.global.f32 	%f54, [%rd37];
	fma.rn.f32 	%f55, %f53, %f54, %f67;
	cvt.u64.u32 	%rd38, %r3;
	cvt.u64.u32 	%rd39, %r39;
	add.s64 	%rd40, %rd39, %rd38;
	shl.b64 	%rd41, %rd40, 2;
	add.s64 	%rd42, %rd2, %rd41;
	ld.global.f32 	%f56, [%rd42+4];
	mul.wide.s32 	%rd43, %r18, 4;
	add.s64 	%rd44, %rd37, %rd43;
	ld.global.f32 	%f57, [%rd44];
	fma.rn.f32 	%f67, %f56, %f57, %f55;
	add.s32 	%r39, %r39, 2;
$L__BB0_11:
	and.b32  	%r32, %r19, 1;
	setp.eq.b32 	%p11, %r32, 1;
	not.pred 	%p12, %p11;
	@%p12 bra 	$L__BB0_13;
	add.s32 	%r33, %r39, %r3;
	mul.wide.u32 	%rd45, %r33, 4;
	add.s64 	%rd46, %rd2, %rd45;
	ld.global.f32 	%f58, [%rd46];
	mad.lo.s32 	%r34, %r39, %r18, %r1;
	mul.wide.s32 	%rd47, %r34, 4;
	add.s64 	%rd48, %rd1, %rd47;
	ld.global.f32 	%f59, [%rd48];
	fma.rn.f32 	%f67, %f58, %f59, %f67;
$L__BB0_13:
	mad.lo.s32 	%r35, %r18, %r2, %r1;
	cvta.to.global.u64 	%rd49, %rd6;
	mul.wide.s32 	%rd50, %r35, 4;
	add.s64 	%rd51, %rd49, %rd50;
	st.global.f32 	[%rd51], %f67;
$L__BB0_14:
	ret;

}
	// .globl	_Z16matmul_v2_kernelILi32EEvPKfS1_Pfiii
.visible .entry _Z16matmul_v2_kernelILi32EEvPKfS1_Pfiii(
	.param .u64 .ptr .align 1 _Z16matmul_v2_kernelILi32EEvPKfS1_Pfiii_param_0,
	.param .u64 .ptr .align 1 _Z16matmul_v2_kernelILi32EEvPKfS1_Pfiii_param_1,
	.param .u64 .ptr .align 1 _Z16matmul_v2_kernelILi32EEvPKfS1_Pfiii_param_2,
	.param .u32 _Z16matmul_v2_kernelILi32EEvPKfS1_Pfiii_param_3,
	.param .u32 _Z16matmul_v2_kernelILi32EEvPKfS1_Pfiii_param_4,
	.param .u32 _Z16matmul_v2_kernelILi32EEvPKfS1_Pfiii_param_5
)
{
	.reg .pred 	%p<12>;
	.reg .b32 	%r<38>;
	.reg .b32 	%f<111>;
	.reg .b64 	%rd<27>;
	// demoted variable
	.shared .align 4 .b8 _ZZ16matmul_v2_kernelILi32EEvPKfS1_PfiiiE7A_shmem[4096];
	// demoted variable
	.shared .align 4 .b8 _ZZ16matmul_v2_kernelILi32EEvPKfS1_PfiiiE7B_shmem[4096];
	ld.param.u64 	%rd8, [_Z16matmul_v2_kernelILi32EEvPKfS1_Pfiii_param_0];
	ld.param.u64 	%rd9, [_Z16matmul_v2_kernelILi32EEvPKfS1_Pfiii_param_1];
	ld.param.u64 	%rd10, [_Z16matmul_v2_kernelILi32EEvPKfS1_Pfiii_param_2];
	ld.param.u32 	%r15, [_Z16matmul_v2_kernelILi32EEvPKfS1_Pfiii_param_3];
	ld.param.u32 	%r16, [_Z16matmul_v2_kernelILi32EEvPKfS1_Pfiii_param_4];
	ld.param.u32 	%r17, [_Z16matmul_v2_kernelILi32EEvPKfS1_Pfiii_param_5];
	mov.u32 	%r1, %tid.x;
	mov.u32 	%r2, %tid.y;
	mov.u32 	%r18, %ctaid.y;
	shl.b32 	%r3, %r18, 5;
	mov.u32 	%r19, %ctaid.x;
	shl.b32 	%r4, %r19, 5;
	setp.lt.s32 	%p1, %r17, 1;
	mov.f32 	%f110, 0f00000000;
	@%p1 bra 	$L__BB1_7;
	mul.lo.s32 	%r21, %r17, %r3;
	sub.s32 	%r5, %r15, %r3;
	mad.lo.s32 	%r22, %r17, %r2, %r1;
	shl.b32 	%r23, %r2, 7;
	mov.u32 	%r24, _ZZ16matmul_v2_kernelILi32EEvPKfS1_PfiiiE7A_shmem;
	add.s32 	%r6, %r24, %r23;
	shl.b32 	%r25, %r1, 2;
	add.s32 	%r7, %r6, %r25;
	sub.s32 	%r8, %r16, %r4;
	mad.lo.s32 	%r26, %r16, %r2, %r1;
	mov.u32 	%r27, _ZZ16matmul_v2_kernelILi32EEvPKfS1_PfiiiE7B_shmem;
	add.s32 	%r10, %r27, %r25;
	add.s32 	%r9, %r10, %r23;
	shl.b32 	%r28, %r16, 5;
	mul.wide.s32 	%rd11, %r21, 4;
	mul.wide.u32 	%rd12, %r22, 4;
	add.s64 	%rd13, %rd11, %rd12;
	cvta.to.global.u64 	%rd14, %rd8;
	add.s64 	%rd26, %rd14, %rd13;
	mul.wide.s32 	%rd15, %r4, 4;
	mul.wide.s32 	%rd16, %r26, 4;
	add.s64 	%rd17, %rd15, %rd16;
	cvta.to.global.u64 	%rd18, %rd9;
	add.s64 	%rd25, %rd18, %rd17;
	mul.wide.s32 	%rd3, %r28, 4;
	mov.f32 	%f110, 0f00000000;
	mov.b32 	%r37, 0;
	mov.u32 	%r36, %r17;
$L__BB1_2:
	setp.ge.s32 	%p2, %r2, %r5;
	setp.ge.s32 	%p3, %r1, %r36;
	mov.f32 	%f108, 0f00000000;
	or.pred  	%p4, %p2, %p3;
	@%p4 bra 	$L__BB1_4;
	ld.global.f32 	%f108, [%rd26];
$L__BB1_4:
	setp.ge.s32 	%p5, %r1, %r8;
	st.shared.f32 	[%r7], %f108;
	setp.ge.s32 	%p6, %r2, %r36;
	mov.f32 	%f109, 0f00000000;
	or.pred  	%p7, %p6, %p5;
	@%p7 bra 	$L__BB1_6;
	ld.global.f32 	%f109, [%rd25];
$L__BB1_6:
	st.shared.f32 	[%r9], %f109;
	bar.sync 	0;
	ld.shared.f32 	%f12, [%r6];
	ld.shared.f32 	%f13, [%r10];
	fma.rn.f32 	%f14, %f12, %f13, %f110;
	ld.shared.f32 	%f15, [%r6+4];
	ld.shared.f32 	%f16, [%r10+128];
	fma.rn.f32 	%f17, %f15, %f16, %f14;
	ld.shared.f32 	%f18, [%r6+8];
	ld.shared.f32 	%f19, [%r10+256];
	fma.rn.f32 	%f20, %f18, %f19, %f17;
	ld.shared.f32 	%f21, [%r6+12];
	ld.shared.f32 	%f22, [%r10+384];
	fma.rn.f32 	%f23, %f21, %f22, %f20;
	ld.shared.f32 	%f24, [%r6+16];
	ld.shared.f32 	%f25, [%r10+512];
	fma.rn.f32 	%f26, %f24, %f25, %f23;
	ld.shared.f32 	%f27, [%r6+20];
	ld.shared.f32 	%f28, [%r10+640];
	fma.rn.f32 	%f29, %f27, %f28, %f26;
	ld.shared.f32 	%f30, [%r6+24];
	ld.shared.f32 	%f31, [%r10+768];
	fma.rn.f32 	%f32, %f30, %f31, %f29;
	ld.shared.f32 	%f33, [%r6+28];
	ld.shared.f32 	%f34, [%r10+896];
	fma.rn.f32 	%f35, %f33, %f34, %f32;
	ld.shared.f32 	%f36, [%r6+32];
	ld.shared.f32 	%f37, [%r10+1024];
	fma.rn.f32 	%f38, %f36, %f37, %f35;
	ld.shared.f32 	%f39, [%r6+36];
	ld.shared.f32 	%f40, [%r10+1152];
	fma.rn.f32 	%f41, %f39, %f40, %f38;
	ld.shared.f32 	%f42, [%r6+40];
	ld.shared.f32 	%f43, [%r10+1280];
	fma.rn.f32 	%f44, %f42, %f43, %f41;
	ld.shared.f32 	%f45, [%r6+44];
	ld.shared.f32 	%f46, [%r10+1408];
	fma.rn.f32 	%f47, %f45, %f46, %f44;
	ld.shared.f32 	%f48, [%r6+48];
	ld.shared.f32 	%f49, [%r10+1536];
	fma.rn.f32 	%f50, %f48, %f49, %f47;
	ld.shared.f32 	%f51, [%r6+52];
	ld.shared.f32 	%f52, [%r10+1664];
	fma.rn.f32 	%f53, %f51, %f52, %f50;
	ld.shared.f32 	%f54, [%r6+56];
	ld.shared.f32 	%f55, [%r10+1792];
	fma.rn.f32 	%f56, %f54, %f55, %f53;
	ld.shared.f32 	%f57, [%r6+60];
	ld.shared.f32 	%f58, [%r10+1920];
	fma.rn.f32 	%f59, %f57, %f58, %f56;
	ld.shared.f32 	%f60, [%r6+64];
	ld.shared.f32 	%f61, [%r10+2048];
	fma.rn.f32 	%f62, %f60, %f61, %f59;
	ld.shared.f32 	%f63, [%r6+68];
	ld.shared.f32 	%f64, [%r10+2176];
	fma.rn.f32 	%f65, %f63, %f64, %f62;
	ld.shared.f32 	%f66, [%r6+72];
	ld.shared.f32 	%f67, [%r10+2304];
	fma.rn.f32 	%f68, %f66, %f67, %f65;
	ld.shared.f32 	%f69, [%r6+76];
	ld.shared.f32 	%f70, [%r10+2432];
	fma.rn.f32 	%f71, %f69, %f70, %f68;
	ld.shared.f32 	%f72, [%r6+80];
	ld.shared.f32 	%f73, [%r10+2560];
	fma.rn.f32 	%f74, %f72, %f73, %f71;
	ld.shared.f32 	%f75, [%r6+84];
	ld.shared.f32 	%f76, [%r10+2688];
	fma.rn.f32 	%f77, %f75, %f76, %f74;
	ld.shared.f32 	%f78, [%r6+88];
	ld.shared.f32 	%f79, [%r10+2816];
	fma.rn.f32 	%f80, %f78, %f79, %f77;
	ld.shared.f32 	%f81, [%r6+92];
	ld.shared.f32 	%f82, [%r10+2944];
	fma.rn.f32 	%f83, %f81, %f82, %f80;
	ld.shared.f32 	%f84, [%r6+96];
	ld.shared.f32 	%f85, [%r10+3072];
	fma.rn.f32 	%f86, %f84, %f85, %f83;
	ld.shared.f32 	%f87, [%r6+100];
	ld.shared.f32 	%f88, [%r10+3200];
	fma.rn.f32 	%f89, %f87, %f88, %f86;
	ld.shared.f32 	%f90, [%r6+104];
	ld.shared.f32 	%f91, [%r10+3328];
	fma.rn.f32 	%f92, %f90, %f91, %f89;
	ld.shared.f32 	%f93, [%r6+108];
	ld.shared.f32 	%f94, [%r10+3456];
	fma.rn.f32 	%f95, %f93, %f94, %f92;
	ld.shared.f32 	%f96, [%r6+112];
	ld.shared.f32 	%f97, [%r10+3584];
	fma.rn.f32 	%f98, %f96, %f97, %f95;
	ld.shared.f32 	%f99, [%r6+116];
	ld.shared.f32 	%f100, [%r10+3712];
	fma.rn.f32 	%f101, %f99, %f100, %f98;
	ld.shared.f32 	%f102, [%r6+120];
	ld.shared.f32 	%f103, [%r10+3840];
	fma.rn.f32 	%f104, %f102, %f103, %f101;
	ld.shared.f32 	%f105, [%r6+124];
	ld.shared.f32 	%f106, [%r10+3968];
	fma.rn.f32 	%f110, %f105, %f106, %f104;
	bar.sync 	0;
	add.s32 	%r37, %r37, 32;
	add.s64 	%rd26, %rd26, 128;
	add.s64 	%rd25, %rd25, %rd3;
	add.s32 	%r36, %r36, -32;
	setp.lt.s32 	%p8, %r37, %r17;
	@%p8 bra 	$L__BB1_2;
$L__BB1_7:
	sub.s32 	%r31, %r15, %r3;
	setp.ge.s32 	%p9, %r2, %r31;
	sub.s32 	%r32, %r16, %r4;
	setp.ge.s32 	%p10, %r1, %r32;
	or.pred  	%p11, %p9, %p10;
	@%p11 bra 	$L__BB1_9;
	mad.lo.s32 	%r34, %r16, %r2, %r1;
	cvt.s64.s32 	%rd19, %r34;
	mad.lo.s32 	%r35, %r16, %r3, %r4;
	cvt.s64.s32 	%rd20, %r35;
	add.s64 	%rd21, %rd20, %rd19;
	cvta.to.global.u64 	%rd22, %rd10;
	shl.b64 	%rd23, %rd21, 2;
	add.s64 	%rd24, %rd22, %rd23;
	st.global.f32 	[%rd24], %f110;
$L__BB1_9:
	ret;

}
	// .globl	_Z16matmul_v3_kernelILi256ELi128ELi128ELi32EEvPKfS1_Pfiii
.visible .entry _Z16matmul_v3_kernelILi256ELi128ELi128ELi32EEvPKfS1_Pfiii(
	.param .u64 .ptr .align 1 _Z16matmul_v3_kernelILi256ELi128ELi128ELi32EEvPKfS1_Pfiii_param_0,
	.param .u64 .ptr .align 1 _Z16matmul_v3_kernelILi256ELi128ELi128ELi32EEvPKfS1_Pfiii_param_1,
	.param .u64 .ptr .align 1 _Z16matmul_v3_kernelILi256ELi128ELi128ELi32EEvPKfS1_Pfiii_param_2,
	.param .u32 _Z16matmul_v3_kernelILi256ELi128ELi128ELi32EEvPKfS1_Pfiii_param_3,
	.param .u32 _Z16matmul_v3_kernelILi256ELi128ELi128ELi32EEvPKfS1_Pfiii_param_4,
	.param .u32 _Z16matmul_v3_kernelILi256ELi128ELi128ELi32EEvPKfS1_Pfiii_param_5
)
{
	.local .align 16 .b8 	__local_depot2[256];
	.reg .b64 	%SP;
	.reg .b64 	%SPL;
	.reg .pred 	%p<72>;
	.reg .b32 	%r<251>;
	.reg .b32 	%f<160>;
	.reg .b64 	%rd<105>;
	// demoted variable
	.shared .align 4 .b8 _ZZ16matmul_v3_kernelILi256ELi128ELi128ELi32EEvPKfS1_PfiiiE7A_shmem[16384];
	// demoted variable
	.shared .align 4 .b8 _ZZ16matmul_v3_kernelILi256ELi128ELi128ELi32EEvPKfS1_PfiiiE7B_shmem[16384];
	mov.u64 	%SPL, __local_depot2;
	ld.param.u64 	%rd27, [_Z16matmul_v3_kernelILi256ELi128ELi128ELi32EEvPKfS1_Pfiii_param_0];
	ld.param.u64 	%rd28, [_Z16matmul_v3_kernelILi256ELi128ELi128ELi32EEvPKfS1_Pfiii_param_1];
	ld.param.u64 	%rd29, [_Z16matmul_v3_kernelILi256ELi128ELi128ELi32EEvPKfS1_Pfiii_param_2];
	ld.param.u32 	%r123, [_Z16matmul_v3_kernelILi256ELi128ELi128ELi32EEvPKfS1_Pfiii_param_3];
	ld.param.u32 	%r124, [_Z16matmul_v3_kernelILi256ELi128ELi128ELi32EEvPKfS1_Pfiii_param_4];
	ld.param.u32 	%r125, [_Z16matmul_v3_kernelILi256ELi128ELi128ELi32EEvPKfS1_Pfiii_param_5];
	cvta.to.global.u64 	%rd1, %rd27;
	cvta.to.global.u64 	%rd2, %rd28;
	cvta.to.global.u64 	%rd3, %rd29;
	add.u64 	%rd4, %SPL, 0;
	mov.u32 	%r223, %tid.x;
	mov.u32 	%r126, %ctaid.x;
	add.s32 	%r127, %r124, 127;
	shr.s32 	%r128, %r127, 31;
	shr.u32 	%r129, %r128, 25;
	add.s32 	%r130, %r127, %r129;
	shr.s32 	%r131, %r130, 7;
	div.s32 	%r132, %r126, %r131;
	mul.lo.s32 	%r133, %r132, %r131;
	sub.s32 	%r134, %r126, %r133;
	shl.b32 	%r2, %r132, 7;
	shl.b32 	%r3, %r134, 7;
	mad.lo.s32 	%r135, %r2, %r124, %r3;
	cvt.s64.s32 	%rd5, %r135;
	mov.f32 	%f61, 0f00000000;
	st.local.v4.f32 	[%rd4], {%f61, %f61, %f61, %f61};
	st.local.v4.f32 	[%rd4+16], {%f61, %f61, %f61, %f61};
	st.local.v4.f32 	[%rd4+32], {%f61, %f61, %f61, %f61};
	st.local.v4.f32 	[%rd4+48], {%f61, %f61, %f61, %f61};
	st.local.v4.f32 	[%rd4+64], {%f61, %f61, %f61, %f61};
	st.local.v4.f32 	[%rd4+80], {%f61, %f61, %f61, %f61};
	st.local.v4.f32 	[%rd4+96], {%f61, %f61, %f61, %f61};
	st.local.v4.f32 	[%rd4+112], {%f61, %f61, %f61, %f61};
	st.local.v4.f32 	[%rd4+128], {%f61, %f61, %f61, %f61};
	st.local.v4.f32 	[%rd4+144], {%f61, %f61, %f61, %f61};
	st.local.v4.f32 	[%rd4+160], {%f61, %f61, %f61, %f61};
	st.local.v4.f32 	[%rd4+176], {%f61, %f61, %f61, %f61};
	st.local.v4.f32 	[%rd4+192], {%f61, %f61, %f61, %f61};
	st.local.v4.f32 	[%rd4+208], {%f61, %f61, %f61, %f61};
	st.local.v4.f32 	[%rd4+224], {%f61, %f61, %f61, %f61};
	st.local.v4.f32 	[%rd4+240], {%f61, %f61, %f61, %f61};
	setp.lt.s32 	%p1, %r125, 1;
	@%p1 bra 	$L__BB2_44;
	sub.s32 	%r4, %r123, %r2;
	sub.s32 	%r5, %r124, %r3;
	shl.b32 	%r6, %r124, 5;
	and.b32  	%r7, %r223, 31;
	and.b32  	%r8, %r223, 127;
	shr.u32 	%r137, %r223, 8;
	neg.s32 	%r138, %r137;
	and.b32  	%r9, %r138, 3;
	shr.u32 	%r10, %r223, 5;
	mad.lo.s32 	%r11, %r10, %r125, %r7;
	add.s32 	%r12, %r223, 256;
	shr.u32 	%r13, %r12, 5;
	mad.lo.s32 	%r14, %r13, %r125, %r7;
	add.s32 	%r15, %r223, 512;
	shr.u32 	%r16, %r15, 5;
	mad.lo.s32 	%r17, %r16, %r125, %r7;
	shr.u32 	%r18, %r223, 7;
	mad.lo.s32 	%r19, %r18, %r124, %r8;
	shr.u32 	%r20, %r12, 7;
	mad.lo.s32 	%r21, %r20, %r124, %r8;
	shl.b32 	%r139, %r20, 9;
	mov.u32 	%r140, _ZZ16matmul_v3_kernelILi256ELi128ELi128ELi32EEvPKfS1_PfiiiE7B_shmem;
	shl.b32 	%r141, %r223, 2;
	and.b32  	%r142, %r141, 508;
	add.s32 	%r26, %r140, %r142;
	add.s32 	%r22, %r26, %r139;
	shr.u32 	%r23, %r15, 7;
	mad.lo.s32 	%r24, %r23, %r124, %r8;
	shl.b32 	%r143, %r23, 9;
	add.s32 	%r25, %r26, %r143;
	shl.b32 	%r27, %r125, 5;
	mul.wide.u32 	%rd31, %r3, 4;
	add.s64 	%rd100, %rd2, %rd31;
	mul.lo.s32 	%r144, %r2, %r125;
	mul.wide.s32 	%rd32, %r144, 4;
	add.s64 	%rd99, %rd1, %rd32;
	mov.b32 	%r224, 0;
$L__BB2_2:
	add.s32 	%r54, %r223, 768;
	setp.eq.s32 	%p2, %r9, 0;
	sub.s32 	%r55, %r125, %r224;
	mov.u32 	%r225, %r223;
	@%p2 bra 	$L__BB2_12;
	setp.ge.s32 	%p3, %r10, %r4;
	setp.ge.s32 	%p4, %r7, %r55;
	mov.f32 	%f146, 0f00000000;
	or.pred  	%p5, %p3, %p4;
	@%p5 bra 	$L__BB2_5;
	mul.wide.u32 	%rd33, %r11, 4;
	add.s64 	%rd34, %rd99, %rd33;
	ld.global.f32 	%f146, [%rd34];
$L__BB2_5:
	setp.eq.s32 	%p6, %r9, 1;
	shl.b32 	%r146, %r10, 7;
	mov.u32 	%r147, _ZZ16matmul_v3_kernelILi256ELi128ELi128ELi32EEvPKfS1_PfiiiE7A_shmem;
	add.s32 	%r148, %r147, %r146;
	shl.b32 	%r149, %r7, 2;
	add.s32 	%r150, %r148, %r149;
	st.shared.f32 	[%r150], %f146;
	mov.u32 	%r225, %r12;
	@%p6 bra 	$L__BB2_12;
	setp.ge.s32 	%p7, %r7, %r55;
	setp.ge.s32 	%p8, %r13, %r4;
	mov.f32 	%f147, 0f00000000;
	or.pred  	%p9, %p8, %p7;
	@%p9 bra 	$L__BB2_8;
	mul.wide.u32 	%rd35, %r14, 4;
	add.s64 	%rd36, %rd99, %rd35;
	ld.global.f32 	%f147, [%rd36];
$L__BB2_8:
	setp.eq.s32 	%p10, %r9, 2;
	shl.b32 	%r152, %r13, 7;
	add.s32 	%r154, %r147, %r152;
	add.s32 	%r156, %r154, %r149;
	st.shared.f32 	[%r156], %f147;
	mov.u32 	%r225, %r15;
	@%p10 bra 	$L__BB2_12;
	setp.ge.s32 	%p11, %r7, %r55;
	setp.ge.s32 	%p12, %r16, %r4;
	mov.f32 	%f148, 0f00000000;
	or.pred  	%p13, %p12, %p11;
	@%p13 bra 	$L__BB2_11;
	mul.wide.u32 	%rd37, %r17, 4;
	add.s64 	%rd38, %rd99, %rd37;
	ld.global.f32 	%f148, [%rd38];
$L__BB2_11:
	shl.b32 	%r158, %r16, 7;
	add.s32 	%r160, %r147, %r158;
	add.s32 	%r162, %r160, %r149;
	st.shared.f32 	[%r162], %f148;
	mov.u32 	%r225, %r54;
$L__BB2_12:
	add.s32 	%r163, %r225, 768;
	shr.u32 	%r235, %r163, 5;
	shl.b32 	%r164, %r235, 7;
	shl.b32 	%r165, %r7, 2;
	mov.u32 	%r166, _ZZ16matmul_v3_kernelILi256ELi128ELi128ELi32EEvPKfS1_PfiiiE7A_shmem;
	add.s32 	%r167, %r166, %r165;
	add.s32 	%r237, %r167, %r164;
	mad.lo.s32 	%r236, %r125, %r235, %r7;
	add.s32 	%r168, %r225, 512;
	shr.u32 	%r232, %r168, 5;
	shl.b32 	%r169, %r232, 7;
	add.s32 	%r234, %r167, %r169;
	mad.lo.s32 	%r233, %r125, %r232, %r7;
	add.s32 	%r170, %r225, 256;
	shr.u32 	%r229, %r170, 5;
	shl.b32 	%r171, %r229, 7;
	add.s32 	%r231, %r167, %r171;
	mad.lo.s32 	%r230, %r125, %r229, %r7;
	shr.u32 	%r226, %r225, 5;
	shl.b32 	%r172, %r226, 7;
	add.s32 	%r228, %r167, %r172;
	mad.lo.s32 	%r227, %r125, %r226, %r7;
$L__BB2_13:
	setp.ge.s32 	%p14, %r7, %r55;
	setp.ge.s32 	%p15, %r226, %r4;
	mov.f32 	%f149, 0f00000000;
	or.pred  	%p16, %p15, %p14;
	@%p16 bra 	$L__BB2_15;
	mul.wide.u32 	%rd39, %r227, 4;
	add.s64 	%rd40, %rd99, %rd39;
	ld.global.f32 	%f149, [%rd40];
$L__BB2_15:
	st.shared.f32 	[%r228], %f149;
	setp.ge.s32 	%p18, %r229, %r4;
	mov.f32 	%f150, 0f00000000;
	or.pred  	%p19, %p18, %p14;
	@%p19 bra 	$L__BB2_17;
	mul.wide.u32 	%rd41, %r230, 4;
	add.s64 	%rd42, %rd99, %rd41;
	ld.global.f32 	%f150, [%rd42];
$L__BB2_17:
	st.shared.f32 	[%r231], %f150;
	setp.ge.s32 	%p21, %r232, %r4;
	mov.f32 	%f151, 0f00000000;
	or.pred  	%p22, %p21, %p14;
	@%p22 bra 	$L__BB2_19;
	mul.wide.u32 	%rd43, %r233, 4;
	add.s64 	%rd44, %rd99, %rd43;
	ld.global.f32 	%f151, [%rd44];
$L__BB2_19:
	st.shared.f32 	[%r234], %f151;
	setp.ge.s32 	%p24, %r235, %r4;
	mov.f32 	%f152, 0f00000000;
	or.pred  	%p25, %p24, %p14;
	@%p25 bra 	$L__BB2_21;
	mul.wide.u32 	%rd45, %r236, 4;
	add.s64 	%rd46, %rd99, %rd45;
	ld.global.f32 	%f152, [%rd46];
$L__BB2_21:
	st.shared.f32 	[%r237], %f152;
	add.s32 	%r82, %r225, 1024;
	add.s32 	%r237, %r237, 4096;
	add.s32 	%r236, %r236, %r27;
	add.s32 	%r235, %r235, 32;
	add.s32 	%r234, %r234, 4096;
	add.s32 	%r233, %r233, %r27;
	add.s32 	%r232, %r232, 32;
	add.s32 	%r231, %r231, 4096;
	add.s32 	%r230, %r230, %r27;
	add.s32 	%r229, %r229, 32;
	add.s32 	%r228, %r228, 4096;
	add.s32 	%r227, %r227, %r27;
	add.s32 	%r226, %r226, 32;
	setp.lt.u32 	%p26, %r225, 3072;
	mov.u32 	%r225, %r82;
	@%p26 bra 	$L__BB2_13;
	setp.eq.s32 	%p27, %r9, 0;
	mov.u32 	%r239, %r223;
	@%p27 bra 	$L__BB2_32;
	setp.ge.s32 	%p28, %r8, %r5;
	setp.ge.s32 	%p29, %r18, %r55;
	mov.f32 	%f153, 0f00000000;
	or.pred  	%p30, %p29, %p28;
	@%p30 bra 	$L__BB2_25;
	mul.wide.s32 	%rd47, %r19, 4;
	add.s64 	%rd48, %rd100, %rd47;
	ld.global.f32 	%f153, [%rd48];
$L__BB2_25:
	setp.eq.s32 	%p31, %r9, 1;
	shl.b32 	%r178, %r18, 9;
	mov.u32 	%r179, _ZZ16matmul_v3_kernelILi256ELi128ELi128ELi32EEvPKfS1_PfiiiE7B_shmem;
	add.s32 	%r180, %r179, %r178;
	shl.b32 	%r181, %r8, 2;
	add.s32 	%r182, %r180, %r181;
	st.shared.f32 	[%r182], %f153;
	mov.u32 	%r239, %r12;
	@%p31 bra 	$L__BB2_32;
	setp.ge.s32 	%p32, %r8, %r5;
	setp.ge.s32 	%p33, %r20, %r55;
	mov.f32 	%f154, 0f00000000;
	or.pred  	%p34, %p33, %p32;
	@%p34 bra 	$L__BB2_28;
	mul.wide.s32 	%rd49, %r21, 4;
	add.s64 	%rd50, %rd100, %rd49;
	ld.global.f32 	%f154, [%rd50];
$L__BB2_28:
	setp.eq.s32 	%p35, %r9, 2;
	st.shared.f32 	[%r22], %f154;
	mov.u32 	%r239, %r15;
	@%p35 bra 	$L__BB2_32;
	setp.ge.s32 	%p36, %r8, %r5;
	setp.ge.s32 	%p37, %r23, %r55;
	mov.f32 	%f155, 0f00000000;
	or.pred  	%p38, %p37, %p36;
	@%p38 bra 	$L__BB2_31;
	mul.wide.s32 	%rd51, %r24, 4;
	add.s64 	%rd52, %rd100, %rd51;
	ld.global.f32 	%f155, [%rd52];
$L__BB2_31:
	st.shared.f32 	[%r25], %f155;
	mov.u32 	%r239, %r54;
$L__BB2_32:
	setp.ge.s32 	%p39, %r8, %r5;
	shr.u32 	%r97, %r239, 7;
	setp.ge.s32 	%p40, %r97, %r55;
	mov.f32 	%f156, 0f00000000;
	or.pred  	%p41, %p40, %p39;
	@%p41 bra 	$L__BB2_34;
	mad.lo.s32 	%r186, %r97, %r124, %r8;
	mul.wide.s32 	%rd53, %r186, 4;
	add.s64 	%rd54, %rd100, %rd53;
	ld.global.f32 	%f156, [%rd54];
$L__BB2_34:
	setp.ge.s32 	%p42, %r8, %r5;
	shl.b32 	%r188, %r97, 9;
	add.s32 	%r189, %r26, %r188;
	st.shared.f32 	[%r189], %f156;
	add.s32 	%r190, %r239, 256;
	shr.u32 	%r98, %r190, 7;
	setp.ge.s32 	%p43, %r98, %r55;
	mov.f32 	%f157, 0f00000000;
	or.pred  	%p44, %p43, %p42;
	@%p44 bra 	$L__BB2_36;
	mad.lo.s32 	%r191, %r98, %r124, %r8;
	mul.wide.s32 	%rd55, %r191, 4;
	add.s64 	%rd56, %rd100, %rd55;
	ld.global.f32 	%f157, [%rd56];
$L__BB2_36:
	setp.ge.s32 	%p45, %r8, %r5;
	shl.b32 	%r193, %r98, 9;
	add.s32 	%r194, %r26, %r193;
	st.shared.f32 	[%r194], %f157;
	add.s32 	%r195, %r239, 512;
	shr.u32 	%r99, %r195, 7;
	setp.ge.s32 	%p46, %r99, %r55;
	mov.f32 	%f158, 0f00000000;
	or.pred  	%p47, %p46, %p45;
	@%p47 bra 	$L__BB2_38;
	mad.lo.s32 	%r196, %r99, %r124, %r8;
	mul.wide.s32 	%rd57, %r196, 4;
	add.s64 	%rd58, %rd100, %rd57;
	ld.global.f32 	%f158, [%rd58];
$L__BB2_38:
	setp.ge.s32 	%p48, %r8, %r5;
	shl.b32 	%r198, %r99, 9;
	add.s32 	%r199, %r26, %r198;
	st.shared.f32 	[%r199], %f158;
	add.s32 	%r200, %r239, 768;
	shr.u32 	%r100, %r200, 7;
	setp.ge.s32 	%p49, %r100, %r55;
	mov.f32 	%f159, 0f00000000;
	or.pred  	%p50, %p49, %p48;
	@%p50 bra 	$L__BB2_40;
	mad.lo.s32 	%r201, %r100, %r124, %r8;
	mul.wide.s32 	%rd59, %r201, 4;
	add.s64 	%rd60, %rd100, %rd59;
	ld.global.f32 	%f159, [%rd60];
$L__BB2_40:
	shl.b32 	%r202, %r100, 9;
	add.s32 	%r203, %r26, %r202;
	st.shared.f32 	[%r203], %f159;
	add.s32 	%r101, %r239, 1024;
	setp.lt.u32 	%p51, %r239, 3072;
	mov.u32 	%r239, %r101;
	@%p51 bra 	$L__BB2_32;
	bar.sync 	0;
	ld.shared.f32 	%f29, [%r26];
	ld.shared.f32 	%f30, [%r26+512];
	ld.shared.f32 	%f31, [%r26+1024];
	ld.shared.f32 	%f32, [%r26+1536];
	ld.shared.f32 	%f33, [%r26+2048];
	ld.shared.f32 	%f34, [%r26+2560];
	ld.shared.f32 	%f35, [%r26+3072];
	ld.shared.f32 	%f36, [%r26+3584];
	ld.shared.f32 	%f37, [%r26+4096];
	ld.shared.f32 	%f38, [%r26+4608];
	ld.shared.f32 	%f39, [%r26+5120];
	ld.shared.f32 	%f40, [%r26+5632];
	ld.shared.f32 	%f41, [%r26+6144];
	ld.shared.f32 	%f42, [%r26+6656];
	ld.shared.f32 	%f43, [%r26+7168];
	ld.shared.f32 	%f44, [%r26+7680];
	ld.shared.f32 	%f45, [%r26+8192];
	ld.shared.f32 	%f46, [%r26+8704];
	ld.shared.f32 	%f47, [%r26+9216];
	ld.shared.f32 	%f48, [%r26+9728];
	ld.shared.f32 	%f49, [%r26+10240];
	ld.shared.f32 	%f50, [%r26+10752];
	ld.shared.f32 	%f51, [%r26+11264];
	ld.shared.f32 	%f52, [%r26+11776];
	ld.shared.f32 	%f53, [%r26+12288];
	ld.shared.f32 	%f54, [%r26+12800];
	ld.shared.f32 	%f55, [%r26+13312];
	ld.shared.f32 	%f56, [%r26+13824];
	ld.shared.f32 	%f57, [%r26+14336];
	ld.shared.f32 	%f58, [%r26+14848];
	ld.shared.f32 	%f59, [%r26+15360];
	ld.shared.f32 	%f60, [%r26+15872];
	mov.u32 	%r241, %r223;
$L__BB2_42:
	shr.u32 	%r204, %r241, 8;
	mul.wide.u32 	%rd61, %r204, 4;
	add.s64 	%rd62, %rd4, %rd61;
	ld.local.f32 	%f76, [%rd62];
	and.b32  	%r205, %r241, -128;
	mov.u32 	%r206, _ZZ16matmul_v3_kernelILi256ELi128ELi128ELi32EEvPKfS1_PfiiiE7A_shmem;
	add.s32 	%r207, %r206, %r205;
	ld.shared.f32 	%f77, [%r207];
	fma.rn.f32 	%f78, %f77, %f29, %f76;
	ld.shared.f32 	%f79, [%r207+4];
	fma.rn.f32 	%f80, %f79, %f30, %f78;
	ld.shared.f32 	%f81, [%r207+8];
	fma.rn.f32 	%f82, %f81, %f31, %f80;
	ld.shared.f32 	%f83, [%r207+12];
	fma.rn.f32 	%f84, %f83, %f32, %f82;
	ld.shared.f32 	%f85, [%r207+16];
	fma.rn.f32 	%f86, %f85, %f33, %f84;
	ld.shared.f32 	%f87, [%r207+20];
	fma.rn.f32 	%f88, %f87, %f34, %f86;
	ld.shared.f32 	%f89, [%r207+24];
	fma.rn.f32 	%f90, %f89, %f35, %f88;
	ld.shared.f32 	%f91, [%r207+28];
	fma.rn.f32 	%f92, %f91, %f36, %f90;
	ld.shared.f32 	%f93, [%r207+32];
	fma.rn.f32 	%f94, %f93, %f37, %f92;
	ld.shared.f32 	%f95, [%r207+36];
	fma.rn.f32 	%f96, %f95, %f38, %f94;
	ld.shared.f32 	%f97, [%r207+40];
	fma.rn.f32 	%f98, %f97, %f39, %f96;
	ld.shared.f32 	%f99, [%r207+44];
	fma.rn.f32 	%f100, %f99, %f40, %f98;
	ld.shared.f32 	%f101, [%r207+48];
	fma.rn.f32 	%f102, %f101, %f41, %f100;
	ld.shared.f32 	%f103, [%r207+52];
	fma.rn.f32 	%f104, %f103, %f42, %f102;
	ld.shared.f32 	%f105, [%r207+56];
	fma.rn.f32 	%f106, %f105, %f43, %f104;
	ld.shared.f32 	%f107, [%r207+60];
	fma.rn.f32 	%f108, %f107, %f44, %f106;
	ld.shared.f32 	%f109, [%r207+64];
	fma.rn.f32 	%f110, %f109, %f45, %f108;
	ld.shared.f32 	%f111, [%r207+68];
	fma.rn.f32 	%f112, %f111, %f46, %f110;
	ld.shared.f32 	%f113, [%r207+72];
	fma.rn.f32 	%f114, %f113, %f47, %f112;
	ld.shared.f32 	%f115, [%r207+76];
	fma.rn.f32 	%f116, %f115, %f48, %f114;
	ld.shared.f32 	%f117, [%r207+80];
	fma.rn.f32 	%f118, %f117, %f49, %f116;
	ld.shared.f32 	%f119, [%r207+84];
	fma.rn.f32 	%f120, %f119, %f50, %f118;
	ld.shared.f32 	%f121, [%r207+88];
	fma.rn.f32 	%f122, %f121, %f51, %f120;
	ld.shared.f32 	%f123, [%r207+92];
	fma.rn.f32 	%f124, %f123, %f52, %f122;
	ld.shared.f32 	%f125, [%r207+96];
	fma.rn.f32 	%f126, %f125, %f53, %f124;
	ld.shared.f32 	%f127, [%r207+100];
	fma.rn.f32 	%f128, %f127, %f54, %f126;
	ld.shared.f32 	%f129, [%r207+104];
	fma.rn.f32 	%f130, %f129, %f55, %f128;
	ld.shared.f32 	%f131, [%r207+108];
	fma.rn.f32 	%f132, %f131, %f56, %f130;
	ld.shared.f32 	%f133, [%r207+112];
	fma.rn.f32 	%f134, %f133, %f57, %f132;
	ld.shared.f32 	%f135, [%r207+116];
	fma.rn.f32 	%f136, %f135, %f58, %f134;
	ld.shared.f32 	%f137, [%r207+120];
	fma.rn.f32 	%f138, %f137, %f59, %f136;
	ld.shared.f32 	%f139, [%r207+124];
	fma.rn.f32 	%f140, %f139, %f60, %f138;
	st.local.f32 	[%rd62], %f140;
	add.s32 	%r103, %r241, 256;
	setp.lt.u32 	%p52, %r241, 16128;
	mov.u32 	%r241, %r103;
	@%p52 bra 	$L__BB2_42;
	bar.sync 	0;
	add.s64 	%rd99, %rd99, 128;
	mul.wide.s32 	%rd63, %r6, 4;
	add.s64 	%rd100, %rd100, %rd63;
	add.s32 	%r224, %r224, 32;
	setp.lt.s32 	%p53, %r224, %r125;
	@%p53 bra 	$L__BB2_2;
$L__BB2_44:
	sub.s32 	%r28, %r123, %r2;
	sub.s32 	%r29, %r124, %r3;
	and.b32  	%r30, %r223, 127;
	shr.u32 	%r208, %r223, 8;
	neg.s32 	%r209, %r208;
	and.b32  	%r31, %r209, 3;
	setp.eq.s32 	%p54, %r31, 0;
	@%p54 bra 	$L__BB2_49;
	shr.u32 	%r210, %r223, 6;
	cvt.u64.u32 	%rd64, %r210;
	and.b64  	%rd65, %rd64, 12;
	add.s64 	%rd98, %rd4, %rd65;
	shr.u32 	%r221, %r223, 7;
	mad.lo.s32 	%r222, %r124, %r221, %r30;
	shl.b32 	%r34, %r124, 1;
	neg.s32 	%r220, %r31;
	shl.b32 	%r211, %r31, 8;
	add.s32 	%r223, %r223, %r211;
$L__BB2_46:
	.pragma "nounroll";
	setp.ge.s32 	%p55, %r30, %r29;
	setp.ge.s32 	%p56, %r221, %r28;
	or.pred  	%p57, %p56, %p55;
	@%p57 bra 	$L__BB2_48;
	ld.local.f32 	%f141, [%rd98];
	cvt.s64.s32 	%rd66, %r222;
	add.s64 	%rd67, %rd66, %rd5;
	shl.b64 	%rd68, %rd67, 2;
	add.s64 	%rd69, %rd3, %rd68;
	st.global.f32 	[%rd69], %f141;
$L__BB2_48:
	add.s64 	%rd98, %rd98, 4;
	add.s32 	%r222, %r222, %r34;
	add.s32 	%r221, %r221, 2;
	add.s32 	%r220, %r220, 1;
	setp.ne.s32 	%p58, %r220, 0;
	@%p58 bra 	$L__BB2_46;
$L__BB2_49:
	add.s32 	%r213, %r223, 768;
	shr.u32 	%r248, %r213, 7;
	mad.lo.s32 	%r249, %r124, %r248, %r30;
	shl.b32 	%r46, %r124, 3;
	cvt.u64.u32 	%rd70, %r223;
	add.s64 	%rd71, %rd70, 768;
	shr.u64 	%rd72, %rd71, 6;
	and.b64  	%rd73, %rd72, 60;
	add.s64 	%rd104, %rd4, %rd73;
	add.s32 	%r214, %r223, 512;
	shr.u32 	%r246, %r214, 7;
	mad.lo.s32 	%r247, %r124, %r246, %r30;
	add.s64 	%rd74, %rd70, 512;
	shr.u64 	%rd75, %rd74, 6;
	and.b64  	%rd76, %rd75, 60;
	add.s64 	%rd103, %rd4, %rd76;
	add.s64 	%rd77, %rd70, 256;
	shr.u64 	%rd78, %rd77, 6;
	and.b64  	%rd79, %rd78, 60;
	add.s64 	%rd102, %rd4, %rd79;
	add.s32 	%r215, %r223, 256;
	shr.u32 	%r244, %r215, 7;
	mad.lo.s32 	%r245, %r124, %r244, %r30;
	shr.u64 	%rd80, %rd70, 6;
	and.b64  	%rd81, %rd80, 28;
	add.s64 	%rd101, %rd4, %rd81;
	shr.u32 	%r242, %r223, 7;
	mad.lo.s32 	%r243, %r124, %r242, %r30;
$L__BB2_50:
	setp.ge.s32 	%p59, %r30, %r29;
	setp.ge.s32 	%p60, %r242, %r28;
	or.pred  	%p61, %p60, %p59;
	@%p61 bra 	$L__BB2_52;
	ld.local.f32 	%f142, [%rd101];
	cvt.s64.s32 	%rd82, %r243;
	add.s64 	%rd83, %rd82, %rd5;
	shl.b64 	%rd84, %rd83, 2;
	add.s64 	%rd85, %rd3, %rd84;
	st.global.f32 	[%rd85], %f142;
$L__BB2_52:
	setp.ge.s32 	%p62, %r30, %r29;
	setp.ge.s32 	%p63, %r244, %r28;
	or.pred  	%p64, %p63, %p62;
	@%p64 bra 	$L__BB2_54;
	ld.local.f32 	%f143, [%rd102];
	cvt.s64.s32 	%rd86, %r245;
	add.s64 	%rd87, %rd86, %rd5;
	shl.b64 	%rd88, %rd87, 2;
	add.s64 	%rd89, %rd3, %rd88;
	st.global.f32 	[%rd89], %f143;
$L__BB2_54:
	setp.ge.s32 	%p65, %r30, %r29;
	setp.ge.s32 	%p66, %r246, %r28;
	or.pred  	%p67, %p66, %p65;
	@%p67 bra 	$L__BB2_56;
	ld.local.f32 	%f144, [%rd103];
	cvt.s64.s32 	%rd90, %r247;
	add.s64 	%rd91, %rd90, %rd5;
	shl.b64 	%rd92, %rd91, 2;
	add.s64 	%rd93, %rd3, %rd92;
	st.global.f32 	[%rd93], %f144;
$L__BB2_56:
	setp.ge.s32 	%p68, %r30, %r29;
	setp.ge.s32 	%p69, %r248, %r28;
	or.pred  	%p70, %p69, %p68;
	@%p70 bra 	$L__BB2_58;
	ld.local.f32 	%f145, [%rd104];
	cvt.s64.s32 	%rd94, %r249;
	add.s64 	%rd95, %rd94, %rd5;
	shl.b64 	%rd96, %rd95, 2;
	add.s64 	%rd97, %rd3, %rd96;
	st.global.f32 	[%rd97], %f145;
$L__BB2_58:
	add.s32 	%r114, %r223, 1024;
	add.s32 	%r249, %r249, %r46;
	add.s32 	%r248, %r248, 8;
	add.s64 	%rd104, %rd104, 16;
	add.s32 	%r247, %r247, %r46;
	add.s32 	%r246, %r246, 8;
	add.s64 	%rd103, %rd103, 16;
	add.s64 	%rd102, %rd102, 16;
	add.s32 	%r245, %r245, %r46;
	add.s32 	%r244, %r244, 8;
	add.s64 	%rd101, %rd101, 16;
	add.s32 	%r243, %r243, %r46;
	add.s32 	%r242, %r242, 8;
	setp.lt.u32 	%p71, %r223, 15360;
	mov.u32 	%r223, %r114;
	@%p71 bra 	$L__BB2_50;
	ret;

}
	// .globl	_Z16matmul_v4_kernelILi256ELi128ELi128ELi32ELi32ELb0EEvPKfS1_Pfiii
.visible .entry _Z16matmul_v4_kernelILi256ELi128ELi128ELi32ELi32ELb0EEvPKfS1_Pfiii(
	.param .u64 .ptr .align 1 _Z16matmul_v4_kernelILi256ELi128ELi128ELi32ELi32ELb0EEvPKfS1_Pfiii_param_0,
	.param .u64 .ptr .align 1 _Z16matmul_v4_kernelILi256ELi128ELi128ELi32ELi32ELb0EEvPKfS1_Pfiii_param_1,
	.param .u64 .ptr .align 1 _Z16matmul_v4_kernelILi256ELi128ELi128ELi32ELi32ELb0EEvPKfS1_Pfiii_param_2,
	.param .u32 _Z16matmul_v4_kernelILi256ELi128ELi128ELi32ELi32ELb0EEvPKfS1_Pfiii_param_3,
	.param .u32 _Z16matmul_v4_kernelILi256ELi128ELi128ELi32ELi32ELb0EEvPKfS1_Pfiii_param_4,
	.param .u32 _Z16matmul_v4_kernelILi256ELi128ELi128ELi32ELi32ELb0EEvPKfS1_Pfiii_param_5
)
{
	.reg .pred 	%p<217>;
	.reg .b32 	%r<146>;
	.reg .b32 	%f<513>;
	.reg .b64 	%rd<36>;
	// demoted variable
	.shared .align 4 .b8 _ZZ16matmul_v4_kernelILi256ELi128ELi128ELi32ELi32ELb0EEvPKfS1_PfiiiE7A_shmem[16384];
	ld.param.u64 	%rd12, [_Z16matmul_v4_kernelILi256ELi128ELi128ELi32ELi32ELb0EEvPKfS1_Pfiii_param_0];
	ld.param.u64 	%rd13, [_Z16matmul_v4_kernelILi256ELi128ELi128ELi32ELi32ELb0EEvPKfS1_Pfiii_param_1];
	ld.param.u64 	%rd11, [_Z16matmul_v4_kernelILi256ELi128ELi128ELi32ELi32ELb0EEvPKfS1_Pfiii_param_2];
	ld.param.u32 	%r66, [_Z16matmul_v4_kernelILi256ELi128ELi128ELi32ELi32ELb0EEvPKfS1_Pfiii_param_3];
	ld.param.u32 	%r67, [_Z16matmul_v4_kernelILi256ELi128ELi128ELi32ELi32ELb0EEvPKfS1_Pfiii_param_4];
	ld.param.u32 	%r68, [_Z16matmul_v4_kernelILi256ELi128ELi128ELi32ELi32ELb0EEvPKfS1_Pfiii_param_5];
	cvta.to.global.u64 	%rd1, %rd12;
	cvta.to.global.u64 	%rd2, %rd13;
	mov.u32 	%r1, %tid.x;
	mov.u32 	%r69, %ctaid.x;
	add.s32 	%r70, %r67, 127;
	shr.s32 	%r71, %r70, 31;
	shr.u32 	%r72, %r71, 25;
	add.s32 	%r73, %r70, %r72;
	shr.s32 	%r74, %r73, 7;
	div.s32 	%r75, %r69, %r74;
	mul.lo.s32 	%r76, %r75, %r74;
	sub.s32 	%r77, %r69, %r76;
	shl.b32 	%r2, %r75, 7;
	shl.b32 	%r3, %r77, 7;
	shr.u32 	%r78, %r1, 1;
	and.b32  	%r4, %r78, 510;
	setp.lt.s32 	%p1, %r68, 1;
	mov.f32 	%f314, 0f00000000;
	mov.f32 	%f315, %f314;
	mov.f32 	%f316, %f314;
	mov.f32 	%f317, %f314;
	mov.f32 	%f318, %f314;
	mov.f32 	%f319, %f314;
	mov.f32 	%f320, %f314;
	mov.f32 	%f321, %f314;
	mov.f32 	%f322, %f314;
	mov.f32 	%f323, %f314;
	mov.f32 	%f324, %f314;
	mov.f32 	%f325, %f314;
	mov.f32 	%f326, %f314;
	mov.f32 	%f327, %f314;
	mov.f32 	%f328, %f314;
	mov.f32 	%f329, %f314;
	mov.f32 	%f330, %f314;
	mov.f32 	%f331, %f314;
	mov.f32 	%f332, %f314;
	mov.f32 	%f333, %f314;
	mov.f32 	%f334, %f314;
	mov.f32 	%f335, %f314;
	mov.f32 	%f336, %f314;
	mov.f32 	%f337, %f314;
	mov.f32 	%f338, %f314;
	mov.f32 	%f339, %f314;
	mov.f32 	%f340, %f314;
	mov.f32 	%f341, %f314;
	mov.f32 	%f342, %f314;
	mov.f32 	%f343, %f314;
	mov.f32 	%f344, %f314;
	mov.f32 	%f345, %f314;
	mov.f32 	%f346, %f314;
	mov.f32 	%f347, %f314;
	mov.f32 	%f348, %f314;
	mov.f32 	%f349, %f314;
	mov.f32 	%f350, %f314;
	mov.f32 	%f351, %f314;
	mov.f32 	%f352, %f314;
	mov.f32 	%f353, %f314;
	mov.f32 	%f354, %f314;
	mov.f32 	%f355, %f314;
	mov.f32 	%f356, %f314;
	mov.f32 	%f357, %f314;
	mov.f32 	%f358, %f314;
	mov.f32 	%f359, %f314;
	mov.f32 	%f360, %f314;
	mov.f32 	%f361, %f314;
	mov.f32 	%f362, %f314;
	mov.f32 	%f363, %f314;
	mov.f32 	%f364, %f314;
	mov.f32 	%f365, %f314;
	mov.f32 	%f366, %f314;
	mov.f32 	%f367, %f314;
	mov.f32 	%f368, %f314;
	mov.f32 	%f369, %f314;
	mov.f32 	%f370, %f314;
	mov.f32 	%f371, %f314;
	mov.f32 	%f372, %f314;
	mov.f32 	%f373, %f314;
	mov.f32 	%f374, %f314;
	mov.f32 	%f375, %f314;
	mov.f32 	%f376, %f314;
	mov.f32 	%f377, %f314;
	@%p1 bra 	$L__BB3_25;
	sub.s32 	%r5, %r66, %r2;
	shl.b32 	%r6, %r67, 5;
	and.b32  	%r7, %r1, 31;
	shr.u32 	%r80, %r1, 8;
	neg.s32 	%r81, %r80;
	and.b32  	%r8, %r81, 3;
	shr.u32 	%r9, %r1, 5;
	mad.lo.s32 	%r10, %r9, %r68, %r7;
	add.s32 	%r11, %r1, 256;
	shr.u32 	%r12, %r11, 5;
	mad.lo.s32 	%r13, %r12, %r68, %r7;
	add.s32 	%r14, %r1, 512;
	shr.u32 	%r15, %r14, 5;
	mad.lo.s32 	%r16, %r15, %r68, %r7;
	shl.b32 	%r17, %r4, 5;
	shl.b32 	%r18, %r68, 5;
	mul.wide.u32 	%rd14, %r3, 4;
	add.s64 	%rd35, %rd2, %rd14;
	mul.lo.s32 	%r82, %r2, %r68;
	mul.wide.s32 	%rd15, %r82, 4;
	add.s64 	%rd34, %rd1, %rd15;
	mov.b32 	%r130, 0;
	mov.f32 	%f314, 0f00000000;
	mul.wide.s32 	%rd30, %r6, 4;
$L__BB3_2:
	setp.eq.s32 	%p2, %r8, 0;
	sub.s32 	%r20, %r68, %r130;
	mov.u32 	%r131, %r1;
	@%p2 bra 	$L__BB3_12;
	setp.ge.s32 	%p3, %r9, %r5;
	setp.ge.s32 	%p4, %r7, %r20;
	mov.f32 	%f378, 0f00000000;
	or.pred  	%p5, %p3, %p4;
	@%p5 bra 	$L__BB3_5;
	mul.wide.u32 	%rd16, %r10, 4;
	add.s64 	%rd17, %rd34, %rd16;
	ld.global.f32 	%f378, [%rd17];
$L__BB3_5:
	setp.eq.s32 	%p6, %r8, 1;
	shl.b32 	%r84, %r9, 7;
	mov.u32 	%r85, _ZZ16matmul_v4_kernelILi256ELi128ELi128ELi32ELi32ELb0EEvPKfS1_PfiiiE7A_shmem;
	add.s32 	%r86, %r85, %r84;
	shl.b32 	%r87, %r7, 2;
	add.s32 	%r88, %r86, %r87;
	st.shared.f32 	[%r88], %f378;
	mov.u32 	%r131, %r11;
	@%p6 bra 	$L__BB3_12;
	setp.ge.s32 	%p8, %r12, %r5;
	mov.f32 	%f379, 0f00000000;
	or.pred  	%p9, %p8, %p4;
	@%p9 bra 	$L__BB3_8;
	mul.wide.u32 	%rd18, %r13, 4;
	add.s64 	%rd19, %rd34, %rd18;
	ld.global.f32 	%f379, [%rd19];
$L__BB3_8:
	setp.eq.s32 	%p10, %r8, 2;
	shl.b32 	%r90, %r12, 7;
	mov.u32 	%r91, _ZZ16matmul_v4_kernelILi256ELi128ELi128ELi32ELi32ELb0EEvPKfS1_PfiiiE7A_shmem;
	add.s32 	%r92, %r91, %r90;
	shl.b32 	%r93, %r7, 2;
	add.s32 	%r94, %r92, %r93;
	st.shared.f32 	[%r94], %f379;
	mov.u32 	%r131, %r14;
	@%p10 bra 	$L__BB3_12;
	setp.ge.s32 	%p12, %r15, %r5;
	mov.f32 	%f380, 0f00000000;
	or.pred  	%p13, %p12, %p4;
	@%p13 bra 	$L__BB3_11;
	mul.wide.u32 	%rd20, %r16, 4;
	add.s64 	%rd21, %rd34, %rd20;
	ld.global.f32 	%f380, [%rd21];
$L__BB3_11:
	add.s32 	%r131, %r1, 768;
	shl.b32 	%r96, %r15, 7;
	mov.u32 	%r97, _ZZ16matmul_v4_kernelILi256ELi128ELi128ELi32ELi32ELb0EEvPKfS1_PfiiiE7A_shmem;
	add.s32 	%r98, %r97, %r96;
	shl.b32 	%r99, %r7, 2;
	add.s32 	%r100, %r98, %r99;
	st.shared.f32 	[%r100], %f380;
$L__BB3_12:
	add.s32 	%r101, %r131, 768;
	shr.u32 	%r141, %r101, 5;
	shl.b32 	%r102, %r141, 7;
	shl.b32 	%r103, %r7, 2;
	mov.u32 	%r104, _ZZ16matmul_v4_kernelILi256ELi128ELi128ELi32ELi32ELb0EEvPKfS1_PfiiiE7A_shmem;
	add.s32 	%r105, %r104, %r103;
	add.s32 	%r143, %r105, %r102;
	mad.lo.s32 	%r142, %r68, %r141, %r7;
	add.s32 	%r106, %r131, 512;
	shr.u32 	%r138, %r106, 5;
	shl.b32 	%r107, %r138, 7;
	add.s32 	%r140, %r105, %r107;
	mad.lo.s32 	%r139, %r68, %r138, %r7;
	add.s32 	%r108, %r131, 256;
	shr.u32 	%r135, %r108, 5;
	shl.b32 	%r109, %r135, 7;
	add.s32 	%r137, %r105, %r109;
	mad.lo.s32 	%r136, %r68, %r135, %r7;
	shr.u32 	%r132, %r131, 5;
	shl.b32 	%r110, %r132, 7;
	add.s32 	%r134, %r105, %r110;
	mad.lo.s32 	%r133, %r68, %r132, %r7;
$L__BB3_13:
	setp.ge.s32 	%p14, %r7, %r20;
	setp.ge.s32 	%p15, %r132, %r5;
	mov.f32 	%f381, 0f00000000;
	or.pred  	%p16, %p15, %p14;
	@%p16 bra 	$L__BB3_15;
	mul.wide.u32 	%rd22, %r133, 4;
	add.s64 	%rd23, %rd34, %rd22;
	ld.global.f32 	%f381, [%rd23];
$L__BB3_15:
	st.shared.f32 	[%r134], %f381;
	setp.ge.s32 	%p18, %r135, %r5;
	mov.f32 	%f382, 0f00000000;
	or.pred  	%p19, %p18, %p14;
	@%p19 bra 	$L__BB3_17;
	mul.wide.u32 	%rd24, %r136, 4;
	add.s64 	%rd25, %rd34, %rd24;
	ld.global.f32 	%f382, [%rd25];
$L__BB3_17:
	st.shared.f32 	[%r137], %f382;
	setp.ge.s32 	%p21, %r138, %r5;
	mov.f32 	%f383, 0f00000000;
	or.pred  	%p22, %p21, %p14;
	@%p22 bra 	$L__BB3_19;
	mul.wide.u32 	%rd26, %r139, 4;
	add.s64 	%rd27, %rd34, %rd26;
	ld.global.f32 	%f383, [%rd27];
$L__BB3_19:
	st.shared.f32 	[%r140], %f383;
	setp.ge.s32 	%p24, %r141, %r5;
	mov.f32 	%f384, 0f00000000;
	or.pred  	%p25, %p24, %p14;
	@%p25 bra 	$L__BB3_21;
	mul.wide.u32 	%rd28, %r142, 4;
	add.s64 	%rd29, %rd34, %rd28;
	ld.global.f32 	%f384, [%rd29];
$L__BB3_21:
	st.shared.f32 	[%r143], %f384;
	add.s32 	%r48, %r131, 1024;
	add.s32 	%r143, %r143, 4096;
	add.s32 	%r142, %r142, %r18;
	add.s32 	%r141, %r141, 32;
	add.s32 	%r140, %r140, 4096;
	add.s32 	%r139, %r139, %r18;
	add.s32 	%r138, %r138, 32;
	add.s32 	%r137, %r137, 4096;
	add.s32 	%r136, %r136, %r18;
	add.s32 	%r135, %r135, 32;
	add.s32 	%r134, %r134, 4096;
	add.s32 	%r133, %r133, %r18;
	add.s32 	%r132, %r132, 32;
	setp.lt.u32 	%p26, %r131, 3072;
	mov.u32 	%r131, %r48;
	@%p26 bra 	$L__BB3_13;
	bar.sync 	0;
	ld.global.f32 	%f79, [%rd35];
	ld.global.f32 	%f80, [%rd35+4];
	ld.global.f32 	%f81, [%rd35+8];
	ld.global.f32 	%f82, [%rd35+12];
	ld.global.f32 	%f83, [%rd35+16];
	ld.global.f32 	%f84, [%rd35+20];
	ld.global.f32 	%f85, [%rd35+24];
	ld.global.f32 	%f86, [%rd35+28];
	ld.global.f32 	%f87, [%rd35+32];
	ld.global.f32 	%f88, [%rd35+36];
	ld.global.f32 	%f89, [%rd35+40];
	ld.global.f32 	%f90, [%rd35+44];
	ld.global.f32 	%f91, [%rd35+48];
	ld.global.f32 	%f92, [%rd35+52];
	ld.global.f32 	%f93, [%rd35+56];
	ld.global.f32 	%f94, [%rd35+60];
	ld.global.f32 	%f95, [%rd35+64];
	ld.global.f32 	%f96, [%rd35+68];
	ld.global.f32 	%f97, [%rd35+72];
	ld.global.f32 	%f98, [%rd35+76];
	ld.global.f32 	%f99, [%rd35+80];
	ld.global.f32 	%f100, [%rd35+84];
	ld.global.f32 	%f101, [%rd35+88];
	ld.global.f32 	%f102, [%rd35+92];
	ld.global.f32 	%f103, [%rd35+96];
	ld.global.f32 	%f104, [%rd35+100];
	ld.global.f32 	%f105, [%rd35+104];
	ld.global.f32 	%f106, [%rd35+108];
	ld.global.f32 	%f107, [%rd35+112];
	ld.global.f32 	%f108, [%rd35+116];
	ld.global.f32 	%f109, [%rd35+120];
	ld.global.f32 	%f110, [%rd35+124];
	mov.b32 	%r145, 0;
$L__BB3_23:
	add.s32 	%r116, %r17, %r145;
	shl.b32 	%r117, %r116, 2;
	mov.u32 	%r118, _ZZ16matmul_v4_kernelILi256ELi128ELi128ELi32ELi32ELb0EEvPKfS1_PfiiiE7A_shmem;
	add.s32 	%r119, %r118, %r117;
	ld.shared.f32 	%f312, [%r119];
	ld.shared.f32 	%f313, [%r119+128];
	fma.rn.f32 	%f375, %f312, %f79, %f375;
	fma.rn.f32 	%f374, %f312, %f80, %f374;
	fma.rn.f32 	%f373, %f312, %f81, %f373;
	fma.rn.f32 	%f372, %f312, %f82, %f372;
	fma.rn.f32 	%f371, %f312, %f83, %f371;
	fma.rn.f32 	%f370, %f312, %f84, %f370;
	fma.rn.f32 	%f369, %f312, %f85, %f369;
	fma.rn.f32 	%f368, %f312, %f86, %f368;
	fma.rn.f32 	%f367, %f312, %f87, %f367;
	fma.rn.f32 	%f366, %f312, %f88, %f366;
	fma.rn.f32 	%f365, %f312, %f89, %f365;
	fma.rn.f32 	%f364, %f312, %f90, %f364;
	fma.rn.f32 	%f363, %f312, %f91, %f363;
	fma.rn.f32 	%f362, %f312, %f92, %f362;
	fma.rn.f32 	%f361, %f312, %f93, %f361;
	fma.rn.f32 	%f360, %f312, %f94, %f360;
	fma.rn.f32 	%f359, %f312, %f95, %f359;
	fma.rn.f32 	%f358, %f312, %f96, %f358;
	fma.rn.f32 	%f357, %f312, %f97, %f357;
	fma.rn.f32 	%f356, %f312, %f98, %f356;
	fma.rn.f32 	%f355, %f312, %f99, %f355;
	fma.rn.f32 	%f354, %f312, %f100, %f354;
	fma.rn.f32 	%f353, %f312, %f101, %f353;
	fma.rn.f32 	%f352, %f312, %f102, %f352;
	fma.rn.f32 	%f351, %f312, %f103, %f351;
	fma.rn.f32 	%f350, %f312, %f104, %f350;
	fma.rn.f32 	%f349, %f312, %f105, %f349;
	fma.rn.f32 	%f348, %f312, %f106, %f348;
	fma.rn.f32 	%f347, %f312, %f107, %f347;
	fma.rn.f32 	%f346, %f312, %f108, %f346;
	fma.rn.f32 	%f345, %f312, %f109, %f345;
	fma.rn.f32 	%f344, %f312, %f110, %f344;
	fma.rn.f32 	%f343, %f313, %f79, %f343;
	fma.rn.f32 	%f342, %f313, %f80, %f342;
	fma.rn.f32 	%f341, %f313, %f81, %f341;
	fma.rn.f32 	%f340, %f313, %f82, %f340;
	fma.rn.f32 	%f339, %f313, %f83, %f339;
	fma.rn.f32 	%f338, %f313, %f84, %f338;
	fma.rn.f32 	%f337, %f313, %f85, %f337;
	fma.rn.f32 	%f336, %f313, %f86, %f336;
	fma.rn.f32 	%f335, %f313, %f87, %f335;
	fma.rn.f32 	%f334, %f313, %f88, %f334;
	fma.rn.f32 	%f333, %f313, %f89, %f333;
	fma.rn.f32 	%f332, %f313, %f90, %f332;
	fma.rn.f32 	%f331, %f313, %f91, %f331;
	fma.rn.f32 	%f330, %f313, %f92, %f330;
	fma.rn.f32 	%f329, %f313, %f93, %f329;
	fma.rn.f32 	%f328, %f313, %f94, %f328;
	fma.rn.f32 	%f327, %f313, %f95, %f327;
	fma.rn.f32 	%f326, %f313, %f96, %f326;
	fma.rn.f32 	%f325, %f313, %f97, %f325;
	fma.rn.f32 	%f324, %f313, %f98, %f324;
	fma.rn.f32 	%f323, %f313, %f99, %f323;
	fma.rn.f32 	%f322, %f313, %f100, %f322;
	fma.rn.f32 	%f321, %f313, %f101, %f321;
	fma.rn.f32 	%f320, %f313, %f102, %f320;
	fma.rn.f32 	%f319, %f313, %f103, %f319;
	fma.rn.f32 	%f318, %f313, %f104, %f318;
	fma.rn.f32 	%f317, %f313, %f105, %f317;
	fma.rn.f32 	%f316, %f313, %f106, %f316;
	fma.rn.f32 	%f315, %f313, %f107, %f315;
	fma.rn.f32 	%f314, %f313, %f108, %f314;
	fma.rn.f32 	%f376, %f313, %f109, %f376;
	fma.rn.f32 	%f377, %f313, %f110, %f377;
	add.s32 	%r145, %r145, 1;
	setp.ne.s32 	%p27, %r145, 32;
	@%p27 bra 	$L__BB3_23;
	bar.sync 	0;
	add.s64 	%rd34, %rd34, 128;
	add.s64 	%rd35, %rd35, %rd30;
	add.s32 	%r130, %r130, 32;
	setp.lt.s32 	%p28, %r130, %r68;
	@%p28 bra 	$L__BB3_2;
$L__BB3_25:
	shr.u32 	%r121, %r1, 1;
	and.b32  	%r122, %r121, 510;
	add.s32 	%r123, %r2, %r122;
	shl.b32 	%r124, %r1, 5;
	and.b32  	%r125, %r124, 96;
	add.s32 	%r126, %r3, %r125;
	mad.lo.s32 	%r127, %r123, %r67, %r126;
	sub.s32 	%r64, %r66, %r123;
	sub.s32 	%r65, %r67, %r126;
	min.s32 	%r128, %r64, %r65;
	setp.lt.s32 	%p29, %r128, 1;
	cvta.to.global.u64 	%rd31, %rd11;
	mul.wide.s32 	%rd32, %r127, 4;
	add.s64 	%rd9, %rd31, %rd32;
	@%p29 bra 	$L__BB3_27;
	st.global.f32 	[%rd9], %f375;
$L__BB3_27:
	setp.lt.s32 	%p30, %r64, 1;
	setp.lt.s32 	%p31, %r65, 2;
	or.pred  	%p32, %p30, %p31;
	@%p32 bra 	$L__BB3_29;
	st.global.f32 	[%rd9+4], %f374;
$L__BB3_29:
	setp.lt.s32 	%p34, %r65, 3;
	or.pred  	%p35, %p30, %p34;
	@%p35 bra 	$L__BB3_31;
	st.global.f32 	[%rd9+8], %f373;
$L__BB3_31:
	setp.lt.s32 	%p37, %r65, 4;
	or.pred  	%p38, %p30, %p37;
	@%p38 bra 	$L__BB3_33;
	st.global.f32 	[%rd9+12], %f372;
$L__BB3_33:
	setp.lt.s32 	%p40, %r65, 5;
	or.pred  	%p41, %p30, %p40;
	@%p41 bra 	$L__BB3_35;
	st.global.f32 	[%rd9+16], %f371;
$L__BB3_35:
	setp.lt.s32 	%p43, %r65, 6;
	or.pred  	%p44, %p30, %p43;
	@%p44 bra 	$L__BB3_37;
	st.global.f32 	[%rd9+20], %f370;
$L__BB3_37:
	setp.lt.s32 	%p45, %r64, 1;
	setp.lt.s32 	%p46, %r65, 7;
	or.pred  	%p47, %p45, %p46;
	@%p47 bra 	$L__BB3_39;
	st.global.f32 	[%rd9+24], %f369;
$L__BB3_39:
	setp.lt.s32 	%p48, %r64, 1;
	setp.lt.s32 	%p49, %r65, 8;
	or.pred  	%p50, %p48, %p49;
	@%p50 bra 	$L__BB3_41;
	st.global.f32 	[%rd9+28], %f368;
$L__BB3_41:
	setp.lt.s32 	%p51, %r64, 1;
	setp.lt.s32 	%p52, %r65, 9;
	or.pred  	%p53, %p51, %p52;
	@%p53 bra 	$L__BB3_43;
	st.global.f32 	[%rd9+32], %f367;
$L__BB3_43:
	setp.lt.s32 	%p54, %r64, 1;
	setp.lt.s32 	%p55, %r65, 10;
	or.pred  	%p56, %p54, %p55;
	@%p56 bra 	$L__BB3_45;
	st.global.f32 	[%rd9+36], %f366;
$L__BB3_45:
	setp.lt.s32 	%p57, %r64, 1;
	setp.lt.s32 	%p58, %r65, 11;
	or.pred  	%p59, %p57, %p58;
	@%p59 bra 	$L__BB3_47;
	st.global.f32 	[%rd9+40], %f365;
$L__BB3_47:
	setp.lt.s32 	%p60, %r64, 1;
	setp.lt.s32 	%p61, %r65, 12;
	or.pred  	%p62, %p60, %p61;
	@%p62 bra 	$L__BB3_49;
	st.global.f32 	[%rd9+44], %f364;
$L__BB3_49:
	setp.lt.s32 	%p63, %r64, 1;
	setp.lt.s32 	%p64, %r65, 13;
	or.pred  	%p65, %p63, %p64;
	@%p65 bra 	$L__BB3_51;
	st.global.f32 	[%rd9+48], %f363;
$L__BB3_51:
	setp.lt.s32 	%p66, %r64, 1;
	setp.lt.s32 	%p67, %r65, 14;
	or.pred  	%p68, %p66, %p67;
	@%p68 bra 	$L__BB3_53;
	st.global.f32 	[%rd9+52], %f362;
$L__BB3_53:
	setp.lt.s32 	%p69, %r64, 1;
	setp.lt.s32 	%p70, %r65, 15;
	or.pred  	%p71, %p69, %p70;
	@%p71 bra 	$L__BB3_55;
	st.global.f32 	[%rd9+56], %f361;
$L__BB3_55:
	setp.lt.s32 	%p72, %r64, 1;
	setp.lt.s32 	%p73, %r65, 16;
	or.pred  	%p74, %p72, %p73;
	@%p74 bra 	$L__BB3_57;
	st.global.f32 	[%rd9+60], %f360;
$L__BB3_57:
	setp.lt.s32 	%p75, %r64, 1;
	setp.lt.s32 	%p76, %r65, 17;
	or.pred  	%p77, %p75, %p76;
	@%p77 bra 	$L__BB3_59;
	st.global.f32 	[%rd9+64], %f359;
$L__BB3_59:
	setp.lt.s32 	%p78, %r64, 1;
	setp.lt.s32 	%p79, %r65, 18;
	or.pred  	%p80, %p78, %p79;
	@%p80 bra 	$L__BB3_61;
	st.global.f32 	[%rd9+68], %f358;
$L__BB3_61:
	setp.lt.s32 	%p81, %r64, 1;
	setp.lt.s32 	%p82, %r65, 19;
	or.pred  	%p83, %p81, %p82;
	@%p83 bra 	$L__BB3_63;
	st.global.f32 	[%rd9+72], %f357;
$L__BB3_63:
	setp.lt.s32 	%p84, %r64, 1;
	setp.lt.s32 	%p85, %r65, 20;
	or.pred  	%p86, %p84, %p85;
	@%p86 bra 	$L__BB3_65;
	st.global.f32 	[%rd9+76], %f356;
$L__BB3_65:
	setp.lt.s32 	%p87, %r64, 1;
	setp.lt.s32 	%p88, %r65, 21;
	or.pred  	%p89, %p87, %p88;
	@%p89 bra 	$L__BB3_67;
	st.global.f32 	[%rd9+80], %f355;
$L__BB3_67:
	setp.lt.s32 	%p90, %r64, 1;
	setp.lt.s32 	%p91, %r65, 22;
	or.pred  	%p92, %p90, %p91;
	@%p92 bra 	$L__BB3_69;
	st.global.f32 	[%rd9+84], %f354;
$L__BB3_69:
	setp.lt.s32 	%p93, %r64, 1;
	setp.lt.s32 	%p94, %r65, 23;
	or.pred  	%p95, %p93, %p94;
	@%p95 bra 	$L__BB3_71;
	st.global.f32 	[%rd9+88], %f353;
$L__BB3_71:
	setp.lt.s32 	%p96, %r64, 1;
	setp.lt.s32 	%p97, %r65, 24;
	or.pred  	%p98, %p96, %p97;
	@%p98 bra 	$L__BB3_73;
	st.global.f32 	[%rd9+92], %f352;
$L__BB3_73:
	setp.lt.s32 	%p99, %r64, 1;
	setp.lt.s32 	%p100, %r65, 25;
	or.pred  	%p101, %p99, %p100;
	@%p101 bra 	$L__BB3_75;
	st.global.f32 	[%rd9+96], %f351;
$L__BB3_75:
	setp.lt.s32 	%p102, %r64, 1;
	setp.lt.s32 	%p103, %r65, 26;
	or.pred  	%p104, %p102, %p103;
	@%p104 bra 	$L__BB3_77;
	st.global.f32 	[%rd9+100], %f350;
$L__BB3_77:
	setp.lt.s32 	%p105, %r64, 1;
	setp.lt.s32 	%p106, %r65, 27;
	or.pred  	%p107, %p105, %p106;
	@%p107 bra 	$L__BB3_79;
	st.global.f32 	[%rd9+104], %f349;
$L__BB3_79:
	setp.lt.s32 	%p108, %r64, 1;
	setp.lt.s32 	%p109, %r65, 28;
	or.pred  	%p110, %p108, %p109;
	@%p110 bra 	$L__BB3_81;
	st.global.f32 	[%rd9+108], %f348;
$L__BB3_81:
	setp.lt.s32 	%p111, %r64, 1;
	setp.lt.s32 	%p112, %r65, 29;
	or.pred  	%p113, %p111, %p112;
	@%p113 bra 	$L__BB3_83;
	st.global.f32 	[%rd9+112], %f347;
$L__BB3_83:
	setp.lt.s32 	%p114, %r64, 1;
	setp.lt.s32 	%p115, %r65, 30;
	or.pred  	%p116, %p114, %p115;
	@%p116 bra 	$L__BB3_85;
	st.global.f32 	[%rd9+116], %f346;
$L__BB3_85:
	setp.lt.s32 	%p117, %r64, 1;
	setp.lt.s32 	%p118, %r65, 31;
	or.pred  	%p119, %p117, %p118;
	@%p119 bra 	$L__BB3_87;
	st.global.f32 	[%rd9+120], %f345;
$L__BB3_87:
	setp.lt.s32 	%p120, %r64, 1;
	setp.lt.s32 	%p121, %r65, 32;
	or.pred  	%p122, %p120, %p121;
	@%p122 bra 	$L__BB3_89;
	st.global.f32 	[%rd9+124], %f344;
$L__BB3_89:
	setp.lt.s32 	%p123, %r65, 1;
	setp.lt.s32 	%p124, %r64, 2;
	mul.wide.s32 	%rd33, %r67, 4;
	add.s64 	%rd10, %rd9, %rd33;
	or.pred  	%p125, %p124, %p123;
	@%p125 bra 	$L__BB3_91;
	st.global.f32 	[%rd10], %f343;
$L__BB3_91:
	setp.lt.s32 	%p126, %r128, 2;
	@%p126 bra 	$L__BB3_93;
	st.global.f32 	[%rd10+4], %f342;
$L__BB3_93:
	setp.lt.s32 	%p127, %r64, 2;
	setp.lt.s32 	%p128, %r65, 3;
	or.pred  	%p129, %p127, %p128;
	@%p129 bra 	$L__BB3_95;
	st.global.f32 	[%rd10+8], %f341;
$L__BB3_95:
	setp.lt.s32 	%p130, %r64, 2;
	setp.lt.s32 	%p131, %r65, 4;
	or.pred  	%p132, %p130, %p131;
	@%p132 bra 	$L__BB3_97;
	st.global.f32 	[%rd10+12], %f340;
$L__BB3_97:
	setp.lt.s32 	%p133, %r64, 2;
	setp.lt.s32 	%p134, %r65, 5;
	or.pred  	%p135, %p133, %p134;
	@%p135 bra 	$L__BB3_99;
	st.global.f32 	[%rd10+16], %f339;
$L__BB3_99:
	setp.lt.s32 	%p136, %r64, 2;
	setp.lt.s32 	%p137, %r65, 6;
	or.pred  	%p138, %p136, %p137;
	@%p138 bra 	$L__BB3_101;
	st.global.f32 	[%rd10+20], %f338;
$L__BB3_101:
	setp.lt.s32 	%p139, %r64, 2;
	setp.lt.s32 	%p140, %r65, 7;
	or.pred  	%p141, %p139, %p140;
	@%p141 bra 	$L__BB3_103;
	st.global.f32 	[%rd10+24], %f337;
$L__BB3_103:
	setp.lt.s32 	%p142, %r64, 2;
	setp.lt.s32 	%p143, %r65, 8;
	or.pred  	%p144, %p142, %p143;
	@%p144 bra 	$L__BB3_105;
	st.global.f32 	[%rd10+28], %f336;
$L__BB3_105:
	setp.lt.s32 	%p145, %r64, 2;
	setp.lt.s32 	%p146, %r65, 9;
	or.pred  	%p147, %p145, %p146;
	@%p147 bra 	$L__BB3_107;
	st.global.f32 	[%rd10+32], %f335;
$L__BB3_107:
	setp.lt.s32 	%p148, %r64, 2;
	setp.lt.s32 	%p149, %r65, 10;
	or.pred  	%p150, %p148, %p149;
	@%p150 bra 	$L__BB3_109;
	st.global.f32 	[%rd10+36], %f334;
$L__BB3_109:
	setp.lt.s32 	%p151, %r64, 2;
	setp.lt.s32 	%p152, %r65, 11;
	or.pred  	%p153, %p151, %p152;
	@%p153 bra 	$L__BB3_111;
	st.global.f32 	[%rd10+40], %f333;
$L__BB3_111:
	setp.lt.s32 	%p154, %r64, 2;
	setp.lt.s32 	%p155, %r65, 12;
	or.pred  	%p156, %p154, %p155;
	@%p156 bra 	$L__BB3_113;
	st.global.f32 	[%rd10+44], %f332;
$L__BB3_113:
	setp.lt.s32 	%p157, %r64, 2;
	setp.lt.s32 	%p158, %r65, 13;
	or.pred  	%p159, %p157, %p158;
	@%p159 bra 	$L__BB3_115;
	st.global.f32 	[%rd10+48], %f331;
$L__BB3_115:
	setp.lt.s32 	%p160, %r64, 2;
	setp.lt.s32 	%p161, %r65, 14;
	or.pred  	%p162, %p160, %p161;
	@%p162 bra 	$L__BB3_117;
	st.global.f32 	[%rd10+52], %f330;
$L__BB3_117:
	setp.lt.s32 	%p163, %r64, 2;
	setp.lt.s32 	%p164, %r65, 15;
	or.pred  	%p165, %p163, %p164;
	@%p165 bra 	$L__BB3_119;
	st.global.f32 	[%rd10+56], %f329;
$L__BB3_119:
	setp.lt.s32 	%p166, %r64, 2;
	setp.lt.s32 	%p167, %r65, 16;
	or.pred  	%p168, %p166, %p167;
	@%p168 bra 	$L__BB3_121;
	st.global.f32 	[%rd10+60], %f328;
$L__BB3_121:
	setp.lt.s32 	%p169, %r64, 2;
	setp.lt.s32 	%p170, %r65, 17;
	or.pred  	%p171, %p169, %p170;
	@%p171 bra 	$L__BB3_123;
	st.global.f32 	[%rd10+64], %f327;
$L__BB3_123:
	setp.lt.s32 	%p172, %r64, 2;
	setp.lt.s32 	%p173, %r65, 18;
	or.pred  	%p174, %p172, %p173;
	@%p174 bra 	$L__BB3_125;
	st.global.f32 	[%rd10+68], %f326;
$L__BB3_125:
	setp.lt.s32 	%p175, %r64, 2;
	setp.lt.s32 	%p176, %r65, 19;
	or.pred  	%p177, %p175, %p176;
	@%p177 bra 	$L__BB3_127;
	st.global.f32 	[%rd10+72], %f325;
$L__BB3_127:
	setp.lt.s32 	%p178, %r64, 2;
	setp.lt.s32 	%p179, %r65, 20;
	or.pred  	%p180, %p178, %p179;
	@%p180 bra 	$L__BB3_129;
	st.global.f32 	[%rd10+76], %f324;
$L__BB3_129:
	setp.lt.s32 	%p181, %r64, 2;
	setp.lt.s32 	%p182, %r65, 21;
	or.pred  	%p183, %p181, %p182;
	@%p183 bra 	$L__BB3_131;
	st.global.f32 	[%rd10+80], %f323;
$L__BB3_131:
	setp.lt.s32 	%p184, %r64, 2;
	setp.lt.s32 	%p185, %r65, 22;
	or.pred  	%p186, %p184, %p185;
	@%p186 bra 	$L__BB3_133;
	st.global.f32 	[%rd10+84], %f322;
$L__BB3_133:
	setp.lt.s32 	%p187, %r64, 2;
	setp.lt.s32 	%p188, %r65, 23;
	or.pred  	%p189, %p187, %p188;
	@%p189 bra 	$L__BB3_135;
	st.global.f32 	[%rd10+88], %f321;
$L__BB3_135:
	setp.lt.s32 	%p190, %r64, 2;
	setp.lt.s32 	%p191, %r65, 24;
	or.pred  	%p192, %p190, %p191;
	@%p192 bra 	$L__BB3_137;
	st.global.f32 	[%rd10+92], %f320;
$L__BB3_137:
	setp.lt.s32 	%p193, %r64, 2;
	setp.lt.s32 	%p194, %r65, 25;
	or.pred  	%p195, %p193, %p194;
	@%p195 bra 	$L__BB3_139;
	st.global.f32 	[%rd10+96], %f319;
$L__BB3_139:
	setp.lt.s32 	%p196, %r64, 2;
	setp.lt.s32 	%p197, %r65, 26;
	or.pred  	%p198, %p196, %p197;
	@%p198 bra 	$L__BB3_141;
	st.global.f32 	[%rd10+100], %f318;
$L__BB3_141:
	setp.lt.s32 	%p199, %r64, 2;
	setp.lt.s32 	%p200, %r65, 27;
	or.pred  	%p201, %p199, %p200;
	@%p201 bra 	$L__BB3_143;
	st.global.f32 	[%rd10+104], %f317;
$L__BB3_143:
	setp.lt.s32 	%p202, %r64, 2;
	setp.lt.s32 	%p203, %r65, 28;
	or.pred  	%p204, %p202, %p203;
	@%p204 bra 	$L__BB3_145;
	st.global.f32 	[%rd10+108], %f316;
$L__BB3_145:
	setp.lt.s32 	%p205, %r64, 2;
	setp.lt.s32 	%p206, %r65, 29;
	or.pred  	%p207, %p205, %p206;
	@%p207 bra 	$L__BB3_147;
	st.global.f32 	[%rd10+112], %f315;
$L__BB3_147:
	setp.lt.s32 	%p208, %r64, 2;
	setp.lt.s32 	%p209, %r65, 30;
	or.pred  	%p210, %p208, %p209;
	@%p210 bra 	$L__BB3_149;
	st.global.f32 	[%rd10+116], %f314;
$L__BB3_149:
	setp.lt.s32 	%p211, %r64, 2;
	setp.lt.s32 	%p212, %r65, 31;
	or.pred  	%p213, %p211, %p212;
	@%p213 bra 	$L__BB3_151;
	st.global.f32 	[%rd10+120], %f376;
$L__BB3_151:
	setp.lt.s32 	%p214, %r64, 2;
	setp.lt.s32 	%p215, %r65, 32;
	or.pred  	%p216, %p214, %p215;
	@%p216 bra 	$L__BB3_153;
	st.global.f32 	[%rd10+124], %f377;
$L__BB3_153:
	ret;

}
	// .globl	_Z16matmul_v4_kernelILi256ELi128ELi128ELi32ELi32ELb1EEvPKfS1_Pfiii
.visible .entry _Z16matmul_v4_kernelILi256ELi128ELi128ELi32ELi32ELb1EEvPKfS1_Pfiii(
	.param .u64 .ptr .align 1 _Z16matmul_v4_kernelILi256ELi128ELi128ELi32ELi32ELb1EEvPKfS1_Pfiii_param_0,
	.param .u64 .ptr .align 1 _Z16matmul_v4_kernelILi256ELi128ELi128ELi32ELi32ELb1EEvPKfS1_Pfiii_param_1,
	.param .u64 .ptr .align 1 _Z16matmul_v4_kernelILi256ELi128ELi128ELi32ELi32ELb1EEvPKfS1_Pfiii_param_2,
	.param .u32 _Z16matmul_v4_kernelILi256ELi128ELi128ELi32ELi32ELb1EEvPKfS1_Pfiii_param_3,
	.param .u32 _Z16matmul_v4_kernelILi256ELi128ELi128ELi32ELi32ELb1EEvPKfS1_Pfiii_param_4,
	.param .u32 _Z16matmul_v4_kernelILi256ELi128ELi128ELi32ELi32ELb1EEvPKfS1_Pfiii_param_5
)
{
	.reg .pred 	%p<75>;
	.reg .b32 	%r<184>;
	.reg .b32 	%f<513>;
	.reg .b64 	%rd<50>;
	// demoted variable
	.shared .align 4 .b8 _ZZ16matmul_v4_kernelILi256ELi128ELi128ELi32ELi32ELb1EEvPKfS1_PfiiiE7A_shmem[16384];
	ld.param.u64 	%rd11, [_Z16matmul_v4_kernelILi256ELi128ELi128ELi32ELi32ELb1EEvPKfS1_Pfiii_param_0];
	ld.param.u64 	%rd12, [_Z16matmul_v4_kernelILi256ELi128ELi128ELi32ELi32ELb1EEvPKfS1_Pfiii_param_1];
	ld.param.u64 	%rd10, [_Z16matmul_v4_kernelILi256ELi128ELi128ELi32ELi32ELb1EEvPKfS1_Pfiii_param_2];
	ld.param.u32 	%r66, [_Z16matmul_v4_kernelILi256ELi128ELi128ELi32ELi32ELb1EEvPKfS1_Pfiii_param_3];
	ld.param.u32 	%r67, [_Z16matmul_v4_kernelILi256ELi128ELi128ELi32ELi32ELb1EEvPKfS1_Pfiii_param_4];
	ld.param.u32 	%r68, [_Z16matmul_v4_kernelILi256ELi128ELi128ELi32ELi32ELb1EEvPKfS1_Pfiii_param_5];
	cvta.to.global.u64 	%rd1, %rd11;
	cvta.to.global.u64 	%rd2, %rd12;
	mov.u32 	%r1, %tid.x;
	mov.u32 	%r69, %ctaid.x;
	add.s32 	%r70, %r67, 127;
	shr.s32 	%r71, %r70, 31;
	shr.u32 	%r72, %r71, 25;
	add.s32 	%r73, %r70, %r72;
	shr.s32 	%r74, %r73, 7;
	div.s32 	%r75, %r69, %r74;
	mul.lo.s32 	%r76, %r75, %r74;
	sub.s32 	%r77, %r69, %r76;
	shl.b32 	%r2, %r75, 7;
	shl.b32 	%r3, %r77, 7;
	shr.u32 	%r78, %r1, 1;
	and.b32  	%r4, %r78, 510;
	setp.lt.s32 	%p1, %r68, 1;
	mov.f32 	%f314, 0f00000000;
	mov.f32 	%f315, %f314;
	mov.f32 	%f316, %f314;
	mov.f32 	%f317, %f314;
	mov.f32 	%f318, %f314;
	mov.f32 	%f319, %f314;
	mov.f32 	%f320, %f314;
	mov.f32 	%f321, %f314;
	mov.f32 	%f322, %f314;
	mov.f32 	%f323, %f314;
	mov.f32 	%f324, %f314;
	mov.f32 	%f325, %f314;
	mov.f32 	%f326, %f314;
	mov.f32 	%f327, %f314;
	mov.f32 	%f328, %f314;
	mov.f32 	%f329, %f314;
	mov.f32 	%f330, %f314;
	mov.f32 	%f331, %f314;
	mov.f32 	%f332, %f314;
	mov.f32 	%f333, %f314;
	mov.f32 	%f334, %f314;
	mov.f32 	%f335, %f314;
	mov.f32 	%f336, %f314;
	mov.f32 	%f337, %f314;
	mov.f32 	%f338, %f314;
	mov.f32 	%f339, %f314;
	mov.f32 	%f340, %f314;
	mov.f32 	%f341, %f314;
	mov.f32 	%f342, %f314;
	mov.f32 	%f343, %f314;
	mov.f32 	%f344, %f314;
	mov.f32 	%f345, %f314;
	mov.f32 	%f346, %f314;
	mov.f32 	%f347, %f314;
	mov.f32 	%f348, %f314;
	mov.f32 	%f349, %f314;
	mov.f32 	%f350, %f314;
	mov.f32 	%f351, %f314;
	mov.f32 	%f352, %f314;
	mov.f32 	%f353, %f314;
	mov.f32 	%f354, %f314;
	mov.f32 	%f355, %f314;
	mov.f32 	%f356, %f314;
	mov.f32 	%f357, %f314;
	mov.f32 	%f358, %f314;
	mov.f32 	%f359, %f314;
	mov.f32 	%f360, %f314;
	mov.f32 	%f361, %f314;
	mov.f32 	%f362, %f314;
	mov.f32 	%f363, %f314;
	mov.f32 	%f364, %f314;
	mov.f32 	%f365, %f314;
	mov.f32 	%f366, %f314;
	mov.f32 	%f367, %f314;
	mov.f32 	%f368, %f314;
	mov.f32 	%f369, %f314;
	mov.f32 	%f370, %f314;
	mov.f32 	%f371, %f314;
	mov.f32 	%f372, %f314;
	mov.f32 	%f373, %f314;
	mov.f32 	%f374, %f314;
	mov.f32 	%f375, %f314;
	mov.f32 	%f376, %f314;
	mov.f32 	%f377, %f314;
	@%p1 bra 	$L__BB4_25;
	sub.s32 	%r5, %r66, %r2;
	shl.b32 	%r6, %r67, 5;
	and.b32  	%r7, %r1, 31;
	shr.u32 	%r80, %r1, 8;
	neg.s32 	%r81, %r80;
	and.b32  	%r8, %r81, 3;
	shr.u32 	%r9, %r1, 5;
	mad.lo.s32 	%r10, %r9, %r68, %r7;
	add.s32 	%r11, %r1, 256;
	shr.u32 	%r12, %r11, 5;
	mad.lo.s32 	%r13, %r12, %r68, %r7;
	add.s32 	%r14, %r1, 512;
	shr.u32 	%r15, %r14, 5;
	mad.lo.s32 	%r16, %r15, %r68, %r7;
	shl.b32 	%r17, %r4, 5;
	shl.b32 	%r18, %r68, 5;
	mul.wide.u32 	%rd13, %r3, 4;
	add.s64 	%rd49, %rd2, %rd13;
	mul.lo.s32 	%r82, %r2, %r68;
	mul.wide.s32 	%rd14, %r82, 4;
	add.s64 	%rd48, %rd1, %rd14;
	mov.b32 	%r168, 0;
	mov.f32 	%f314, 0f00000000;
	mul.wide.s32 	%rd29, %r6, 4;
$L__BB4_2:
	setp.eq.s32 	%p2, %r8, 0;
	sub.s32 	%r20, %r68, %r168;
	mov.u32 	%r169, %r1;
	@%p2 bra 	$L__BB4_12;
	setp.ge.s32 	%p3, %r9, %r5;
	setp.ge.s32 	%p4, %r7, %r20;
	mov.f32 	%f378, 0f00000000;
	or.pred  	%p5, %p3, %p4;
	@%p5 bra 	$L__BB4_5;
	mul.wide.u32 	%rd15, %r10, 4;
	add.s64 	%rd16, %rd48, %rd15;
	ld.global.f32 	%f378, [%rd16];
$L__BB4_5:
	setp.eq.s32 	%p6, %r8, 1;
	shl.b32 	%r84, %r9, 7;
	mov.u32 	%r85, _ZZ16matmul_v4_kernelILi256ELi128ELi128ELi32ELi32ELb1EEvPKfS1_PfiiiE7A_shmem;
	add.s32 	%r86, %r85, %r84;
	shl.b32 	%r87, %r7, 2;
	add.s32 	%r88, %r86, %r87;
	st.shared.f32 	[%r88], %f378;
	mov.u32 	%r169, %r11;
	@%p6 bra 	$L__BB4_12;
	setp.ge.s32 	%p8, %r12, %r5;
	mov.f32 	%f379, 0f00000000;
	or.pred  	%p9, %p8, %p4;
	@%p9 bra 	$L__BB4_8;
	mul.wide.u32 	%rd17, %r13, 4;
	add.s64 	%rd18, %rd48, %rd17;
	ld.global.f32 	%f379, [%rd18];
$L__BB4_8:
	setp.eq.s32 	%p10, %r8, 2;
	shl.b32 	%r90, %r12, 7;
	mov.u32 	%r91, _ZZ16matmul_v4_kernelILi256ELi128ELi128ELi32ELi32ELb1EEvPKfS1_PfiiiE7A_shmem;
	add.s32 	%r92, %r91, %r90;
	shl.b32 	%r93, %r7, 2;
	add.s32 	%r94, %r92, %r93;
	st.shared.f32 	[%r94], %f379;
	mov.u32 	%r169, %r14;
	@%p10 bra 	$L__BB4_12;
	setp.ge.s32 	%p12, %r15, %r5;
	mov.f32 	%f380, 0f00000000;
	or.pred  	%p13, %p12, %p4;
	@%p13 bra 	$L__BB4_11;
	mul.wide.u32 	%rd19, %r16, 4;
	add.s64 	%rd20, %rd48, %rd19;
	ld.global.f32 	%f380, [%rd20];
$L__BB4_11:
	add.s32 	%r169, %r1, 768;
	shl.b32 	%r96, %r15, 7;
	mov.u32 	%r97, _ZZ16matmul_v4_kernelILi256ELi128ELi128ELi32ELi32ELb1EEvPKfS1_PfiiiE7A_shmem;
	add.s32 	%r98, %r97, %r96;
	shl.b32 	%r99, %r7, 2;
	add.s32 	%r100, %r98, %r99;
	st.shared.f32 	[%r100], %f380;
$L__BB4_12:
	add.s32 	%r101, %r169, 768;
	shr.u32 	%r179, %r101, 5;
	shl.b32 	%r102, %r179, 7;
	shl.b32 	%r103, %r7, 2;
	mov.u32 	%r104, _ZZ16matmul_v4_kernelILi256ELi128ELi128ELi32ELi32ELb1EEvPKfS1_PfiiiE7A_shmem;
	add.s32 	%r105, %r104, %r103;
	add.s32 	%r181, %r105, %r102;
	mad.lo.s32 	%r180, %r68, %r179, %r7;
	add.s32 	%r106, %r169, 512;
	shr.u32 	%r176, %r106, 5;
	shl.b32 	%r107, %r176, 7;
	add.s32 	%r178, %r105, %r107;
	mad.lo.s32 	%r177, %r68, %r176, %r7;
	add.s32 	%r108, %r169, 256;
	shr.u32 	%r173, %r108, 5;
	shl.b32 	%r109, %r173, 7;
	add.s32 	%r175, %r105, %r109;
	mad.lo.s32 	%r174, %r68, %r173, %r7;
	shr.u32 	%r170, %r169, 5;
	shl.b32 	%r110, %r170, 7;
	add.s32 	%r172, %r105, %r110;
	mad.lo.s32 	%r171, %r68, %r170, %r7;
$L__BB4_13:
	setp.ge.s32 	%p14, %r7, %r20;
	setp.ge.s32 	%p15, %r170, %r5;
	mov.f32 	%f381, 0f00000000;
	or.pred  	%p16, %p15, %p14;
	@%p16 bra 	$L__BB4_15;
	mul.wide.u32 	%rd21, %r171, 4;
	add.s64 	%rd22, %rd48, %rd21;
	ld.global.f32 	%f381, [%rd22];
$L__BB4_15:
	st.shared.f32 	[%r172], %f381;
	setp.ge.s32 	%p18, %r173, %r5;
	mov.f32 	%f382, 0f00000000;
	or.pred  	%p19, %p18, %p14;
	@%p19 bra 	$L__BB4_17;
	mul.wide.u32 	%rd23, %r174, 4;
	add.s64 	%rd24, %rd48, %rd23;
	ld.global.f32 	%f382, [%rd24];
$L__BB4_17:
	st.shared.f32 	[%r175], %f382;
	setp.ge.s32 	%p21, %r176, %r5;
	mov.f32 	%f383, 0f00000000;
	or.pred  	%p22, %p21, %p14;
	@%p22 bra 	$L__BB4_19;
	mul.wide.u32 	%rd25, %r177, 4;
	add.s64 	%rd26, %rd48, %rd25;
	ld.global.f32 	%f383, [%rd26];
$L__BB4_19:
	st.shared.f32 	[%r178], %f383;
	setp.ge.s32 	%p24, %r179, %r5;
	mov.f32 	%f384, 0f00000000;
	or.pred  	%p25, %p24, %p14;
	@%p25 bra 	$L__BB4_21;
	mul.wide.u32 	%rd27, %r180, 4;
	add.s64 	%rd28, %rd48, %rd27;
	ld.global.f32 	%f384, [%rd28];
$L__BB4_21:
	st.shared.f32 	[%r181], %f384;
	add.s32 	%r48, %r169, 1024;
	add.s32 	%r181, %r181, 4096;
	add.s32 	%r180, %r180, %r18;
	add.s32 	%r179, %r179, 32;
	add.s32 	%r178, %r178, 4096;
	add.s32 	%r177, %r177, %r18;
	add.s32 	%r176, %r176, 32;
	add.s32 	%r175, %r175, 4096;
	add.s32 	%r174, %r174, %r18;
	add.s32 	%r173, %r173, 32;
	add.s32 	%r172, %r172, 4096;
	add.s32 	%r171, %r171, %r18;
	add.s32 	%r170, %r170, 32;
	setp.lt.u32 	%p26, %r169, 3072;
	mov.u32 	%r169, %r48;
	@%p26 bra 	$L__BB4_13;
	bar.sync 	0;
	ld.global.f32 	%f79, [%rd49];
	ld.global.f32 	%f80, [%rd49+4];
	ld.global.f32 	%f81, [%rd49+8];
	ld.global.f32 	%f82, [%rd49+12];
	ld.global.f32 	%f83, [%rd49+16];
	ld.global.f32 	%f84, [%rd49+20];
	ld.global.f32 	%f85, [%rd49+24];
	ld.global.f32 	%f86, [%rd49+28];
	ld.global.f32 	%f87, [%rd49+32];
	ld.global.f32 	%f88, [%rd49+36];
	ld.global.f32 	%f89, [%rd49+40];
	ld.global.f32 	%f90, [%rd49+44];
	ld.global.f32 	%f91, [%rd49+48];
	ld.global.f32 	%f92, [%rd49+52];
	ld.global.f32 	%f93, [%rd49+56];
	ld.global.f32 	%f94, [%rd49+60];
	ld.global.f32 	%f95, [%rd49+64];
	ld.global.f32 	%f96, [%rd49+68];
	ld.global.f32 	%f97, [%rd49+72];
	ld.global.f32 	%f98, [%rd49+76];
	ld.global.f32 	%f99, [%rd49+80];
	ld.global.f32 	%f100, [%rd49+84];
	ld.global.f32 	%f101, [%rd49+88];
	ld.global.f32 	%f102, [%rd49+92];
	ld.global.f32 	%f103, [%rd49+96];
	ld.global.f32 	%f104, [%rd49+100];
	ld.global.f32 	%f105, [%rd49+104];
	ld.global.f32 	%f106, [%rd49+108];
	ld.global.f32 	%f107, [%rd49+112];
	ld.global.f32 	%f108, [%rd49+116];
	ld.global.f32 	%f109, [%rd49+120];
	ld.global.f32 	%f110, [%rd49+124];
	mov.b32 	%r183, 0;
$L__BB4_23:
	add.s32 	%r116, %r17, %r183;
	shl.b32 	%r117, %r116, 2;
	mov.u32 	%r118, _ZZ16matmul_v4_kernelILi256ELi128ELi128ELi32ELi32ELb1EEvPKfS1_PfiiiE7A_shmem;
	add.s32 	%r119, %r118, %r117;
	ld.shared.f32 	%f312, [%r119];
	ld.shared.f32 	%f313, [%r119+128];
	fma.rn.f32 	%f375, %f312, %f79, %f375;
	fma.rn.f32 	%f374, %f312, %f80, %f374;
	fma.rn.f32 	%f373, %f312, %f81, %f373;
	fma.rn.f32 	%f372, %f312, %f82, %f372;
	fma.rn.f32 	%f371, %f312, %f83, %f371;
	fma.rn.f32 	%f370, %f312, %f84, %f370;
	fma.rn.f32 	%f369, %f312, %f85, %f369;
	fma.rn.f32 	%f368, %f312, %f86, %f368;
	fma.rn.f32 	%f367, %f312, %f87, %f367;
	fma.rn.f32 	%f366, %f312, %f88, %f366;
	fma.rn.f32 	%f365, %f312, %f89, %f365;
	fma.rn.f32 	%f364, %f312, %f90, %f364;
	fma.rn.f32 	%f363, %f312, %f91, %f363;
	fma.rn.f32 	%f362, %f312, %f92, %f362;
	fma.rn.f32 	%f361, %f312, %f93, %f361;
	fma.rn.f32 	%f360, %f312, %f94, %f360;
	fma.rn.f32 	%f359, %f312, %f95, %f359;
	fma.rn.f32 	%f358, %f312, %f96, %f358;
	fma.rn.f32 	%f357, %f312, %f97, %f357;
	fma.rn.f32 	%f356, %f312, %f98, %f356;
	fma.rn.f32 	%f355, %f312, %f99, %f355;
	fma.rn.f32 	%f354, %f312, %f100, %f354;
	fma.rn.f32 	%f353, %f312, %f101, %f353;
	fma.rn.f32 	%f352, %f312, %f102, %f352;
	fma.rn.f32 	%f351, %f312, %f103, %f351;
	fma.rn.f32 	%f350, %f312, %f104, %f350;
	fma.rn.f32 	%f349, %f312, %f105, %f349;
	fma.rn.f32 	%f348, %f312, %f106, %f348;
	fma.rn.f32 	%f347, %f312, %f107, %f347;
	fma.rn.f32 	%f346, %f312, %f108, %f346;
	fma.rn.f32 	%f345, %f312, %f109, %f345;
	fma.rn.f32 	%f344, %f312, %f110, %f344;
	fma.rn.f32 	%f343, %f313, %f79, %f343;
	fma.rn.f32 	%f342, %f313, %f80, %f342;
	fma.rn.f32 	%f341, %f313, %f81, %f341;
	fma.rn.f32 	%f340, %f313, %f82, %f340;
	fma.rn.f32 	%f339, %f313, %f83, %f339;
	fma.rn.f32 	%f338, %f313, %f84, %f338;
	fma.rn.f32 	%f337, %f313, %f85, %f337;
	fma.rn.f32 	%f336, %f313, %f86, %f336;
	fma.rn.f32 	%f335, %f313, %f87, %f335;
	fma.rn.f32 	%f334, %f313, %f88, %f334;
	fma.rn.f32 	%f333, %f313, %f89, %f333;
	fma.rn.f32 	%f332, %f313, %f90, %f332;
	fma.rn.f32 	%f331, %f313, %f91, %f331;
	fma.rn.f32 	%f330, %f313, %f92, %f330;
	fma.rn.f32 	%f329, %f313, %f93, %f329;
	fma.rn.f32 	%f328, %f313, %f94, %f328;
	fma.rn.f32 	%f327, %f313, %f95, %f327;
	fma.rn.f32 	%f326, %f313, %f96, %f326;
	fma.rn.f32 	%f325, %f313, %f97, %f325;
	fma.rn.f32 	%f324, %f313, %f98, %f324;
	fma.rn.f32 	%f323, %f313, %f99, %f323;
	fma.rn.f32 	%f322, %f313, %f100, %f322;
	fma.rn.f32 	%f321, %f313, %f101, %f321;
	fma.rn.f32 	%f320, %f313, %f102, %f320;
	fma.rn.f32 	%f319, %f313, %f103, %f319;
	fma.rn.f32 	%f318, %f313, %f104, %f318;
	fma.rn.f32 	%f317, %f313, %f105, %f317;
	fma.rn.f32 	%f316, %f313, %f106, %f316;
	fma.rn.f32 	%f315, %f313, %f107, %f315;
	fma.rn.f32 	%f314, %f313, %f108, %f314;
	fma.rn.f32 	%f376, %f313, %f109, %f376;
	fma.rn.f32 	%f377, %f313, %f110, %f377;
	add.s32 	%r183, %r183, 1;
	setp.ne.s32 	%p27, %r183, 32;
	@%p27 bra 	$L__BB4_23;
	bar.sync 	0;
	add.s64 	%rd48, %rd48, 128;
	add.s64 	%rd49, %rd49, %rd29;
	add.s32 	%r168, %r168, 32;
	setp.lt.s32 	%p28, %r168, %r68;
	@%p28 bra 	$L__BB4_2;
$L__BB4_25:
	shr.u32 	%r120, %r1, 1;
	and.b32  	%r121, %r120, 510;
	add.s32 	%r122, %r2, %r121;
	shl.b32 	%r123, %r1, 5;
	and.b32  	%r124, %r123, 96;
	add.s32 	%r125, %r3, %r124;
	mad.lo.s32 	%r127, %r122, %r67, %r125;
	cvta.to.global.u64 	%rd30, %rd10;
	mul.wide.s32 	%rd31, %r127, 4;
	add.s64 	%rd9, %rd30, %rd31;
	sub.s32 	%r64, %r66, %r122;
	sub.s32 	%r65, %r67, %r125;
	min.s32 	%r128, %r64, %r65;
	setp.lt.s32 	%p29, %r128, 1;
	@%p29 bra 	$L__BB4_27;
	st.global.v4.f32 	[%rd9], {%f375, %f374, %f373, %f372};
$L__BB4_27:
	setp.lt.s32 	%p30, %r64, 1;
	setp.lt.s32 	%p31, %r65, 5;
	or.pred  	%p32, %p30, %p31;
	@%p32 bra 	$L__BB4_29;
	st.global.v4.f32 	[%rd9+16], {%f371, %f370, %f369, %f368};
$L__BB4_29:
	setp.lt.s32 	%p33, %r64, 1;
	setp.lt.s32 	%p34, %r65, 9;
	or.pred  	%p35, %p33, %p34;
	@%p35 bra 	$L__BB4_31;
	st.global.v4.f32 	[%rd9+32], {%f367, %f366, %f365, %f364};
$L__BB4_31:
	setp.lt.s32 	%p36, %r64, 1;
	setp.lt.s32 	%p37, %r65, 13;
	or.pred  	%p38, %p36, %p37;
	@%p38 bra 	$L__BB4_33;
	st.global.v4.f32 	[%rd9+48], {%f363, %f362, %f361, %f360};
$L__BB4_33:
	setp.lt.s32 	%p39, %r64, 1;
	setp.lt.s32 	%p40, %r65, 17;
	or.pred  	%p41, %p39, %p40;
	@%p41 bra 	$L__BB4_35;
	st.global.v4.f32 	[%rd9+64], {%f359, %f358, %f357, %f356};
$L__BB4_35:
	setp.lt.s32 	%p42, %r64, 1;
	setp.lt.s32 	%p43, %r65, 21;
	or.pred  	%p44, %p42, %p43;
	@%p44 bra 	$L__BB4_37;
	st.global.v4.f32 	[%rd9+80], {%f355, %f354, %f353, %f352};
$L__BB4_37:
	setp.lt.s32 	%p45, %r64, 1;
	setp.lt.s32 	%p46, %r65, 25;
	or.pred  	%p47, %p45, %p46;
	@%p47 bra 	$L__BB4_39;
	st.global.v4.f32 	[%rd9+96], {%f351, %f350, %f349, %f348};
$L__BB4_39:
	setp.lt.s32 	%p48, %r64, 1;
	setp.lt.s32 	%p49, %r65, 29;
	or.pred  	%p50, %p48, %p49;
	@%p50 bra 	$L__BB4_41;
	st.global.v4.f32 	[%rd9+112], {%f347, %f346, %f345, %f344};
$L__BB4_41:
	setp.lt.s32 	%p51, %r65, 1;
	setp.lt.s32 	%p52, %r64, 2;
	or.pred  	%p53, %p52, %p51;
	@%p53 bra 	$L__BB4_43;
	shr.s32 	%r129, %r67, 31;
	shr.u32 	%r130, %r129, 30;
	add.s32 	%r131, %r67, %r130;
	shr.s32 	%r132, %r131, 2;
	mul.wide.s32 	%rd32, %r132, 16;
	add.s64 	%rd33, %rd9, %rd32;
	st.global.v4.f32 	[%rd33], {%f343, %f342, %f341, %f340};
$L__BB4_43:
	setp.lt.s32 	%p54, %r64, 2;
	setp.lt.s32 	%p55, %r65, 5;
	or.pred  	%p56, %p54, %p55;
	@%p56 bra 	$L__BB4_45;
	add.s32 	%r133, %r67, 4;
	shr.s32 	%r134, %r133, 31;
	shr.u32 	%r135, %r134, 30;
	add.s32 	%r136, %r133, %r135;
	shr.s32 	%r137, %r136, 2;
	mul.wide.s32 	%rd34, %r137, 16;
	add.s64 	%rd35, %rd9, %rd34;
	st.global.v4.f32 	[%rd35], {%f339, %f338, %f337, %f336};
$L__BB4_45:
	setp.lt.s32 	%p57, %r64, 2;
	setp.lt.s32 	%p58, %r65, 9;
	or.pred  	%p59, %p57, %p58;
	@%p59 bra 	$L__BB4_47;
	add.s32 	%r138, %r67, 8;
	shr.s32 	%r139, %r138, 31;
	shr.u32 	%r140, %r139, 30;
	add.s32 	%r141, %r138, %r140;
	shr.s32 	%r142, %r141, 2;
	mul.wide.s32 	%rd36, %r142, 16;
	add.s64 	%rd37, %rd9, %rd36;
	st.global.v4.f32 	[%rd37], {%f335, %f334, %f333, %f332};
$L__BB4_47:
	setp.lt.s32 	%p60, %r64, 2;
	setp.lt.s32 	%p61, %r65, 13;
	or.pred  	%p62, %p60, %p61;
	@%p62 bra 	$L__BB4_49;
	add.s32 	%r143, %r67, 12;
	shr.s32 	%r144, %r143, 31;
	shr.u32 	%r145, %r144, 30;
	add.s32 	%r146, %r143, %r145;
	shr.s32 	%r147, %r146, 2;
	mul.wide.s32 	%rd38, %r147, 16;
	add.s64 	%rd39, %rd9, %rd38;
	st.global.v4.f32 	[%rd39], {%f331, %f330, %f329, %f328};
$L__BB4_49:
	setp.lt.s32 	%p63, %r64, 2;
	setp.lt.s32 	%p64, %r65, 17;
	or.pred  	%p65, %p63, %p64;
	@%p65 bra 	$L__BB4_51;
	add.s32 	%r148, %r67, 16;
	shr.s32 	%r149, %r148, 31;
	shr.u32 	%r150, %r149, 30;
	add.s32 	%r151, %r148, %r150;
	shr.s32 	%r152, %r151, 2;
	mul.wide.s32 	%rd40, %r152, 16;
	add.s64 	%rd41, %rd9, %rd40;
	st.global.v4.f32 	[%rd41], {%f327, %f326, %f325, %f324};
$L__BB4_51:
	setp.lt.s32 	%p66, %r64, 2;
	setp.lt.s32 	%p67, %r65, 21;
	or.pred  	%p68, %p66, %p67;
	@%p68 bra 	$L__BB4_53;
	add.s32 	%r153, %r67, 20;
	shr.s32 	%r154, %r153, 31;
	shr.u32 	%r155, %r154, 30;
	add.s32 	%r156, %r153, %r155;
	shr.s32 	%r157, %r156, 2;
	mul.wide.s32 	%rd42, %r157, 16;
	add.s64 	%rd43, %rd9, %rd42;
	st.global.v4.f32 	[%rd43], {%f323, %f322, %f321, %f320};
$L__BB4_53:
	setp.lt.s32 	%p69, %r64, 2;
	setp.lt.s32 	%p70, %r65, 25;
	or.pred  	%p71, %p69, %p70;
	@%p71 bra 	$L__BB4_55;
	add.s32 	%r158, %r67, 24;
	shr.s32 	%r159, %r158, 31;
	shr.u32 	%r160, %r159, 30;
	add.s32 	%r161, %r158, %r160;
	shr.s32 	%r162, %r161, 2;
	mul.wide.s32 	%rd44, %r162, 16;
	add.s64 	%rd45, %rd9, %rd44;
	st.global.v4.f32 	[%rd45], {%f319, %f318, %f317, %f316};
$L__BB4_55:
	setp.lt.s32 	%p72, %r64, 2;
	setp.lt.s32 	%p73, %r65, 29;
	or.pred  	%p74, %p72, %p73;
	@%p74 bra 	$L__BB4_57;
	add.s32 	%r163, %r67, 28;
	shr.s32 	%r164, %r163, 31;
	shr.u32 	%r165, %r164, 30;
	add.s32 	%r166, %r163, %r165;
	shr.s32 	%r167, %r166, 2;
	mul.wide.s32 	%rd46, %r167, 16;
	add.s64 	%rd47, %rd9, %rd46;
	st.global.v4.f32 	[%rd47], {%f315, %f314, %f376, %f377};
$L__BB4_57:
	ret;

}
	// .globl	_Z16matmul_v5_kernelILi256ELi128ELi128ELi32ELi64ELi16ELi8ELi2EEvPKfS1_Pfiii
.visible .entry _Z16matmul_v5_kernelILi256ELi128ELi128ELi32ELi64ELi16ELi8ELi2EEvPKfS1_Pfiii(
	.param .u64 .ptr .align 1 _Z16matmul_v5_kernelILi256ELi128ELi128ELi32ELi64ELi16ELi8ELi2EEvPKfS1_Pfiii_param_0,
	.param .u64 .ptr .align 1 _Z16matmul_v5_kernelILi256ELi128ELi128ELi32ELi64ELi16ELi8ELi2EEvPKfS1_Pfiii_param_1,
	.param .u64 .ptr .align 1 _Z16matmul_v5_kernelILi256ELi128ELi128ELi32ELi64ELi16ELi8ELi2EEvPKfS1_Pfiii_param_2,
	.param .u32 _Z16matmul_v5_kernelILi256ELi128ELi128ELi32ELi64ELi16ELi8ELi2EEvPKfS1_Pfiii_param_3,
	.param .u32 _Z16matmul_v5_kernelILi256ELi128ELi128ELi32ELi64ELi16ELi8ELi2EEvPKfS1_Pfiii_param_4,
	.param .u32 _Z16matmul_v5_kernelILi256ELi128ELi128ELi32ELi64ELi16ELi8ELi2EEvPKfS1_Pfiii_param_5
)
{
	.reg .pred 	%p<150>;
	.reg .b32 	%r<236>;
	.reg .b32 	%f<527>;
	.reg .b64 	%rd<84>;
	// demoted variable
	.shared .align 4 .b8 _ZZ16matmul_v5_kernelILi256ELi128ELi128ELi32ELi64ELi16ELi8ELi2EEvPKfS1_PfiiiE7A_shmem[16384];
	// demoted variable
	.shared .align 4 .b8 _ZZ16matmul_v5_kernelILi256ELi128ELi128ELi32ELi64ELi16ELi8ELi2EEvPKfS1_PfiiiE7B_shmem[16384];
	ld.param.u64 	%rd16, [_Z16matmul_v5_kernelILi256ELi128ELi128ELi32ELi64ELi16ELi8ELi2EEvPKfS1_Pfiii_param_0];
	ld.param.u64 	%rd17, [_Z16matmul_v5_kernelILi256ELi128ELi128ELi32ELi64ELi16ELi8ELi2EEvPKfS1_Pfiii_param_1];
	ld.param.u64 	%rd18, [_Z16matmul_v5_kernelILi256ELi128ELi128ELi32ELi64ELi16ELi8ELi2EEvPKfS1_Pfiii_param_2];
	ld.param.u32 	%r99, [_Z16matmul_v5_kernelILi256ELi128ELi128ELi32ELi64ELi16ELi8ELi2EEvPKfS1_Pfiii_param_3];
	ld.param.u32 	%r100, [_Z16matmul_v5_kernelILi256ELi128ELi128ELi32ELi64ELi16ELi8ELi2EEvPKfS1_Pfiii_param_4];
	ld.param.u32 	%r101, [_Z16matmul_v5_kernelILi256ELi128ELi128ELi32ELi64ELi16ELi8ELi2EEvPKfS1_Pfiii_param_5];
	cvta.to.global.u64 	%rd1, %rd16;
	cvta.to.global.u64 	%rd2, %rd17;
	cvta.to.global.u64 	%rd3, %rd18;
	mov.u32 	%r1, %tid.x;
	mov.u32 	%r102, %ctaid.x;
	add.s32 	%r103, %r100, 127;
	shr.s32 	%r104, %r103, 31;
	shr.u32 	%r105, %r104, 25;
	add.s32 	%r106, %r103, %r105;
	shr.s32 	%r107, %r106, 7;
	div.s32 	%r108, %r102, %r107;
	mul.lo.s32 	%r109, %r108, %r107;
	sub.s32 	%r110, %r102, %r109;
	shl.b32 	%r2, %r108, 7;
	shl.b32 	%r3, %r110, 7;
	shr.u32 	%r4, %r1, 5;
	shr.u32 	%r5, %r1, 6;
	and.b32  	%r6, %r4, 1;
	shr.u32 	%r111, %r1, 2;
	and.b32  	%r7, %r111, 7;
	and.b32  	%r8, %r1, 3;
	setp.lt.s32 	%p1, %r101, 1;
	mov.f32 	%f321, 0f00000000;
	mov.f32 	%f322, %f321;
	mov.f32 	%f323, %f321;
	mov.f32 	%f324, %f321;
	mov.f32 	%f325, %f321;
	mov.f32 	%f326, %f321;
	mov.f32 	%f327, %f321;
	mov.f32 	%f328, %f321;
	mov.f32 	%f329, %f321;
	mov.f32 	%f330, %f321;
	mov.f32 	%f331, %f321;
	mov.f32 	%f332, %f321;
	mov.f32 	%f333, %f321;
	mov.f32 	%f334, %f321;
	mov.f32 	%f335, %f321;
	mov.f32 	%f336, %f321;
	mov.f32 	%f337, %f321;
	mov.f32 	%f338, %f321;
	mov.f32 	%f339, %f321;
	mov.f32 	%f340, %f321;
	mov.f32 	%f341, %f321;
	mov.f32 	%f342, %f321;
	mov.f32 	%f343, %f321;
	mov.f32 	%f344, %f321;
	mov.f32 	%f345, %f321;
	mov.f32 	%f346, %f321;
	mov.f32 	%f347, %f321;
	mov.f32 	%f348, %f321;
	mov.f32 	%f349, %f321;
	mov.f32 	%f350, %f321;
	mov.f32 	%f351, %f321;
	mov.f32 	%f352, %f321;
	mov.f32 	%f353, %f321;
	mov.f32 	%f354, %f321;
	mov.f32 	%f355, %f321;
	mov.f32 	%f356, %f321;
	mov.f32 	%f357, %f321;
	mov.f32 	%f358, %f321;
	mov.f32 	%f359, %f321;
	mov.f32 	%f360, %f321;
	mov.f32 	%f361, %f321;
	mov.f32 	%f362, %f321;
	mov.f32 	%f363, %f321;
	mov.f32 	%f364, %f321;
	mov.f32 	%f365, %f321;
	mov.f32 	%f366, %f321;
	mov.f32 	%f367, %f321;
	mov.f32 	%f368, %f321;
	mov.f32 	%f369, %f321;
	mov.f32 	%f370, %f321;
	mov.f32 	%f371, %f321;
	mov.f32 	%f372, %f321;
	mov.f32 	%f373, %f321;
	mov.f32 	%f374, %f321;
	mov.f32 	%f375, %f321;
	mov.f32 	%f376, %f321;
	mov.f32 	%f377, %f321;
	mov.f32 	%f378, %f321;
	mov.f32 	%f379, %f321;
	mov.f32 	%f380, %f321;
	mov.f32 	%f381, %f321;
	mov.f32 	%f382, %f321;
	mov.f32 	%f383, %f321;
	mov.f32 	%f384, %f321;
	@%p1 bra 	$L__BB5_44;
	sub.s32 	%r9, %r99, %r2;
	sub.s32 	%r10, %r100, %r3;
	shl.b32 	%r113, %r5, 5;
	shl.b32 	%r114, %r7, 1;
	or.b32  	%r11, %r114, %r113;
	shl.b32 	%r115, %r6, 6;
	shl.b32 	%r116, %r8, 1;
	or.b32  	%r12, %r115, %r116;
	shl.b32 	%r13, %r100, 5;
	and.b32  	%r14, %r1, 31;
	and.b32  	%r15, %r1, 127;
	shr.u32 	%r117, %r1, 8;
	neg.s32 	%r118, %r117;
	and.b32  	%r16, %r118, 3;
	mad.lo.s32 	%r17, %r4, %r101, %r14;
	add.s32 	%r18, %r1, 256;
	shr.u32 	%r19, %r18, 5;
	mad.lo.s32 	%r20, %r19, %r101, %r14;
	add.s32 	%r21, %r1, 512;
	shr.u32 	%r22, %r21, 5;
	mad.lo.s32 	%r23, %r22, %r101, %r14;
	shr.u32 	%r24, %r1, 7;
	mad.lo.s32 	%r25, %r24, %r100, %r15;
	shr.u32 	%r26, %r18, 7;
	mad.lo.s32 	%r27, %r26, %r100, %r15;
	shr.u32 	%r28, %r21, 7;
	mad.lo.s32 	%r29, %r28, %r100, %r15;
	shl.b32 	%r119, %r1, 2;
	and.b32  	%r120, %r119, 508;
	mov.u32 	%r121, _ZZ16matmul_v5_kernelILi256ELi128ELi128ELi32ELi64ELi16ELi8ELi2EEvPKfS1_PfiiiE7B_shmem;
	add.s32 	%r30, %r121, %r120;
	shl.b32 	%r31, %r101, 5;
	mul.wide.u32 	%rd19, %r3, 4;
	add.s64 	%rd83, %rd2, %rd19;
	mul.lo.s32 	%r122, %r2, %r101;
	mul.wide.s32 	%rd20, %r122, 4;
	add.s64 	%rd82, %rd1, %rd20;
	mov.b32 	%r218, 0;
	mov.f32 	%f321, 0f00000000;
	shl.b32 	%r196, %r11, 7;
	shl.b32 	%r201, %r12, 2;
	mul.wide.s32 	%rd49, %r13, 4;
$L__BB5_2:
	setp.eq.s32 	%p2, %r16, 0;
	sub.s32 	%r33, %r101, %r218;
	mov.u32 	%r219, %r1;
	@%p2 bra 	$L__BB5_12;
	setp.ge.s32 	%p3, %r4, %r9;
	setp.ge.s32 	%p4, %r14, %r33;
	mov.f32 	%f385, 0f00000000;
	or.pred  	%p5, %p3, %p4;
	@%p5 bra 	$L__BB5_5;
	mul.wide.u32 	%rd21, %r17, 4;
	add.s64 	%rd22, %rd82, %rd21;
	ld.global.f32 	%f385, [%rd22];
$L__BB5_5:
	setp.eq.s32 	%p6, %r16, 1;
	shl.b32 	%r124, %r4, 7;
	mov.u32 	%r125, _ZZ16matmul_v5_kernelILi256ELi128ELi128ELi32ELi64ELi16ELi8ELi2EEvPKfS1_PfiiiE7A_shmem;
	add.s32 	%r126, %r125, %r124;
	shl.b32 	%r127, %r14, 2;
	add.s32 	%r128, %r126, %r127;
	st.shared.f32 	[%r128], %f385;
	mov.u32 	%r219, %r18;
	@%p6 bra 	$L__BB5_12;
	setp.ge.s32 	%p8, %r19, %r9;
	mov.f32 	%f386, 0f00000000;
	or.pred  	%p9, %p8, %p4;
	@%p9 bra 	$L__BB5_8;
	mul.wide.u32 	%rd23, %r20, 4;
	add.s64 	%rd24, %rd82, %rd23;
	ld.global.f32 	%f386, [%rd24];
$L__BB5_8:
	setp.eq.s32 	%p10, %r16, 2;
	shl.b32 	%r130, %r19, 7;
	mov.u32 	%r131, _ZZ16matmul_v5_kernelILi256ELi128ELi128ELi32ELi64ELi16ELi8ELi2EEvPKfS1_PfiiiE7A_shmem;
	add.s32 	%r132, %r131, %r130;
	shl.b32 	%r133, %r14, 2;
	add.s32 	%r134, %r132, %r133;
	st.shared.f32 	[%r134], %f386;
	mov.u32 	%r219, %r21;
	@%p10 bra 	$L__BB5_12;
	setp.ge.s32 	%p12, %r22, %r9;
	mov.f32 	%f387, 0f00000000;
	or.pred  	%p13, %p12, %p4;
	@%p13 bra 	$L__BB5_11;
	mul.wide.u32 	%rd25, %r23, 4;
	add.s64 	%rd26, %rd82, %rd25;
	ld.global.f32 	%f387, [%rd26];
$L__BB5_11:
	add.s32 	%r219, %r1, 768;
	shl.b32 	%r136, %r22, 7;
	mov.u32 	%r137, _ZZ16matmul_v5_kernelILi256ELi128ELi128ELi32ELi64ELi16ELi8ELi2EEvPKfS1_PfiiiE7A_shmem;
	add.s32 	%r138, %r137, %r136;
	shl.b32 	%r139, %r14, 2;
	add.s32 	%r140, %r138, %r139;
	st.shared.f32 	[%r140], %f387;
$L__BB5_12:
	add.s32 	%r141, %r219, 768;
	shr.u32 	%r229, %r141, 5;
	shl.b32 	%r142, %r229, 7;
	shl.b32 	%r143, %r14, 2;
	mov.u32 	%r144, _ZZ16matmul_v5_kernelILi256ELi128ELi128ELi32ELi64ELi16ELi8ELi2EEvPKfS1_PfiiiE7A_shmem;
	add.s32 	%r145, %r144, %r143;
	add.s32 	%r231, %r145, %r142;
	mad.lo.s32 	%r230, %r101, %r229, %r14;
	add.s32 	%r146, %r219, 512;
	shr.u32 	%r226, %r146, 5;
	shl.b32 	%r147, %r226, 7;
	add.s32 	%r228, %r145, %r147;
	mad.lo.s32 	%r227, %r101, %r226, %r14;
	add.s32 	%r148, %r219, 256;
	shr.u32 	%r223, %r148, 5;
	shl.b32 	%r149, %r223, 7;
	add.s32 	%r225, %r145, %r149;
	mad.lo.s32 	%r224, %r101, %r223, %r14;
	shr.u32 	%r220, %r219, 5;
	shl.b32 	%r150, %r220, 7;
	add.s32 	%r222, %r145, %r150;
	mad.lo.s32 	%r221, %r101, %r220, %r14;
$L__BB5_13:
	setp.ge.s32 	%p14, %r14, %r33;
	setp.ge.s32 	%p15, %r220, %r9;
	mov.f32 	%f388, 0f00000000;
	or.pred  	%p16, %p15, %p14;
	@%p16 bra 	$L__BB5_15;
	mul.wide.u32 	%rd27, %r221, 4;
	add.s64 	%rd28, %rd82, %rd27;
	ld.global.f32 	%f388, [%rd28];
$L__BB5_15:
	st.shared.f32 	[%r222], %f388;
	setp.ge.s32 	%p18, %r223, %r9;
	mov.f32 	%f389, 0f00000000;
	or.pred  	%p19, %p18, %p14;
	@%p19 bra 	$L__BB5_17;
	mul.wide.u32 	%rd29, %r224, 4;
	add.s64 	%rd30, %rd82, %rd29;
	ld.global.f32 	%f389, [%rd30];
$L__BB5_17:
	st.shared.f32 	[%r225], %f389;
	setp.ge.s32 	%p21, %r226, %r9;
	mov.f32 	%f390, 0f00000000;
	or.pred  	%p22, %p21, %p14;
	@%p22 bra 	$L__BB5_19;
	mul.wide.u32 	%rd31, %r227, 4;
	add.s64 	%rd32, %rd82, %rd31;
	ld.global.f32 	%f390, [%rd32];
$L__BB5_19:
	st.shared.f32 	[%r228], %f390;
	setp.ge.s32 	%p24, %r229, %r9;
	mov.f32 	%f391, 0f00000000;
	or.pred  	%p25, %p24, %p14;
	@%p25 bra 	$L__BB5_21;
	mul.wide.u32 	%rd33, %r230, 4;
	add.s64 	%rd34, %rd82, %rd33;
	ld.global.f32 	%f391, [%rd34];
$L__BB5_21:
	st.shared.f32 	[%r231], %f391;
	add.s32 	%r61, %r219, 1024;
	add.s32 	%r231, %r231, 4096;
	add.s32 	%r230, %r230, %r31;
	add.s32 	%r229, %r229, 32;
	add.s32 	%r228, %r228, 4096;
	add.s32 	%r227, %r227, %r31;
	add.s32 	%r226, %r226, 32;
	add.s32 	%r225, %r225, 4096;
	add.s32 	%r224, %r224, %r31;
	add.s32 	%r223, %r223, 32;
	add.s32 	%r222, %r222, 4096;
	add.s32 	%r221, %r221, %r31;
	add.s32 	%r220, %r220, 32;
	setp.lt.u32 	%p26, %r219, 3072;
	mov.u32 	%r219, %r61;
	@%p26 bra 	$L__BB5_13;
	mov.u32 	%r233, %r1;
	@%p2 bra 	$L__BB5_32;
	setp.ge.s32 	%p28, %r15, %r10;
	setp.ge.s32 	%p29, %r24, %r33;
	mov.f32 	%f392, 0f00000000;
	or.pred  	%p30, %p29, %p28;
	@%p30 bra 	$L__BB5_25;
	mul.wide.s32 	%rd35, %r25, 4;
	add.s64 	%rd36, %rd83, %rd35;
	ld.global.f32 	%f392, [%rd36];
$L__BB5_25:
	setp.eq.s32 	%p31, %r16, 1;
	shl.b32 	%r156, %r24, 9;
	mov.u32 	%r157, _ZZ16matmul_v5_kernelILi256ELi128ELi128ELi32ELi64ELi16ELi8ELi2EEvPKfS1_PfiiiE7B_shmem;
	add.s32 	%r158, %r157, %r156;
	shl.b32 	%r159, %r15, 2;
	add.s32 	%r160, %r158, %r159;
	st.shared.f32 	[%r160], %f392;
	mov.u32 	%r233, %r18;
	@%p31 bra 	$L__BB5_32;
	setp.ge.s32 	%p33, %r26, %r33;
	mov.f32 	%f393, 0f00000000;
	or.pred  	%p34, %p33, %p28;
	@%p34 bra 	$L__BB5_28;
	mul.wide.s32 	%rd37, %r27, 4;
	add.s64 	%rd38, %rd83, %rd37;
	ld.global.f32 	%f393, [%rd38];
$L__BB5_28:
	setp.eq.s32 	%p35, %r16, 2;
	shl.b32 	%r162, %r26, 9;
	mov.u32 	%r163, _ZZ16matmul_v5_kernelILi256ELi128ELi128ELi32ELi64ELi16ELi8ELi2EEvPKfS1_PfiiiE7B_shmem;
	add.s32 	%r164, %r163, %r162;
	shl.b32 	%r165, %r15, 2;
	add.s32 	%r166, %r164, %r165;
	st.shared.f32 	[%r166], %f393;
	mov.u32 	%r233, %r21;
	@%p35 bra 	$L__BB5_32;
	setp.ge.s32 	%p37, %r28, %r33;
	mov.f32 	%f394, 0f00000000;
	or.pred  	%p38, %p37, %p28;
	@%p38 bra 	$L__BB5_31;
	mul.wide.s32 	%rd39, %r29, 4;
	add.s64 	%rd40, %rd83, %rd39;
	ld.global.f32 	%f394, [%rd40];
$L__BB5_31:
	add.s32 	%r233, %r1, 768;
	shl.b32 	%r168, %r28, 9;
	mov.u32 	%r169, _ZZ16matmul_v5_kernelILi256ELi128ELi128ELi32ELi64ELi16ELi8ELi2EEvPKfS1_PfiiiE7B_shmem;
	add.s32 	%r170, %r169, %r168;
	shl.b32 	%r171, %r15, 2;
	add.s32 	%r172, %r170, %r171;
	st.shared.f32 	[%r172], %f394;
$L__BB5_32:
	setp.ge.s32 	%p39, %r15, %r10;
	shr.u32 	%r77, %r233, 7;
	setp.ge.s32 	%p40, %r77, %r33;
	mov.f32 	%f395, 0f00000000;
	or.pred  	%p41, %p40, %p39;
	@%p41 bra 	$L__BB5_34;
	mad.lo.s32 	%r174, %r77, %r100, %r15;
	mul.wide.s32 	%rd41, %r174, 4;
	add.s64 	%rd42, %rd83, %rd41;
	ld.global.f32 	%f395, [%rd42];
$L__BB5_34:
	shl.b32 	%r176, %r77, 9;
	add.s32 	%r177, %r30, %r176;
	st.shared.f32 	[%r177], %f395;
	add.s32 	%r178, %r233, 256;
	shr.u32 	%r78, %r178, 7;
	setp.ge.s32 	%p43, %r78, %r33;
	mov.f32 	%f396, 0f00000000;
	or.pred  	%p44, %p43, %p39;
	@%p44 bra 	$L__BB5_36;
	mad.lo.s32 	%r179, %r78, %r100, %r15;
	mul.wide.s32 	%rd43, %r179, 4;
	add.s64 	%rd44, %rd83, %rd43;
	ld.global.f32 	%f396, [%rd44];
$L__BB5_36:
	shl.b32 	%r181, %r78, 9;
	add.s32 	%r182, %r30, %r181;
	st.shared.f32 	[%r182], %f396;
	add.s32 	%r183, %r233, 512;
	shr.u32 	%r79, %r183, 7;
	setp.ge.s32 	%p46, %r79, %r33;
	mov.f32 	%f397, 0f00000000;
	or.pred  	%p47, %p46, %p39;
	@%p47 bra 	$L__BB5_38;
	mad.lo.s32 	%r184, %r79, %r100, %r15;
	mul.wide.s32 	%rd45, %r184, 4;
	add.s64 	%rd46, %rd83, %rd45;
	ld.global.f32 	%f397, [%rd46];
$L__BB5_38:
	shl.b32 	%r186, %r79, 9;
	add.s32 	%r187, %r30, %r186;
	st.shared.f32 	[%r187], %f397;
	add.s32 	%r188, %r233, 768;
	shr.u32 	%r80, %r188, 7;
	setp.ge.s32 	%p49, %r80, %r33;
	mov.f32 	%f398, 0f00000000;
	or.pred  	%p50, %p49, %p39;
	@%p50 bra 	$L__BB5_40;
	mad.lo.s32 	%r189, %r80, %r100, %r15;
	mul.wide.s32 	%rd47, %r189, 4;
	add.s64 	%rd48, %rd83, %rd47;
	ld.global.f32 	%f398, [%rd48];
$L__BB5_40:
	shl.b32 	%r190, %r80, 9;
	add.s32 	%r191, %r30, %r190;
	st.shared.f32 	[%r191], %f398;
	add.s32 	%r81, %r233, 1024;
	setp.lt.u32 	%p51, %r233, 3072;
	mov.u32 	%r233, %r81;
	@%p51 bra 	$L__BB5_32;
	bar.sync 	0;
	mov.b32 	%r235, 0;
$L__BB5_42:
	shl.b32 	%r193, %r235, 2;
	mov.u32 	%r194, _ZZ16matmul_v5_kernelILi256ELi128ELi128ELi32ELi64ELi16ELi8ELi2EEvPKfS1_PfiiiE7A_shmem;
	add.s32 	%r195, %r194, %r193;
	add.s32 	%r197, %r195, %r196;
	ld.shared.f32 	%f301, [%r197];
	ld.shared.f32 	%f302, [%r197+128];
	ld.shared.f32 	%f303, [%r197+2048];
	ld.shared.f32 	%f304, [%r197+2176];
	shl.b32 	%r198, %r235, 9;
	mov.u32 	%r199, _ZZ16matmul_v5_kernelILi256ELi128ELi128ELi32ELi64ELi16ELi8ELi2EEvPKfS1_PfiiiE7B_shmem;
	add.s32 	%r200, %r199, %r198;
	add.s32 	%r202, %r200, %r201;
	ld.shared.f32 	%f305, [%r202];
	ld.shared.f32 	%f306, [%r202+4];
	ld.shared.f32 	%f307, [%r202+32];
	ld.shared.f32 	%f308, [%r202+36];
	ld.shared.f32 	%f309, [%r202+64];
	ld.shared.f32 	%f310, [%r202+68];
	ld.shared.f32 	%f311, [%r202+96];
	ld.shared.f32 	%f312, [%r202+100];
	ld.shared.f32 	%f313, [%r202+128];
	ld.shared.f32 	%f314, [%r202+132];
	ld.shared.f32 	%f315, [%r202+160];
	ld.shared.f32 	%f316, [%r202+164];
	ld.shared.f32 	%f317, [%r202+192];
	ld.shared.f32 	%f318, [%r202+196];
	ld.shared.f32 	%f319, [%r202+224];
	ld.shared.f32 	%f320, [%r202+228];
	fma.rn.f32 	%f364, %f301, %f305, %f364;
	fma.rn.f32 	%f363, %f301, %f306, %f363;
	fma.rn.f32 	%f362, %f302, %f305, %f362;
	fma.rn.f32 	%f361, %f302, %f306, %f361;
	fma.rn.f32 	%f360, %f301, %f307, %f360;
	fma.rn.f32 	%f359, %f301, %f308, %f359;
	fma.rn.f32 	%f358, %f302, %f307, %f358;
	fma.rn.f32 	%f357, %f302, %f308, %f357;
	fma.rn.f32 	%f356, %f301, %f309, %f356;
	fma.rn.f32 	%f355, %f301, %f310, %f355;
	fma.rn.f32 	%f354, %f302, %f309, %f354;
	fma.rn.f32 	%f353, %f302, %f310, %f353;
	fma.rn.f32 	%f352, %f301, %f311, %f352;
	fma.rn.f32 	%f351, %f301, %f312, %f351;
	fma.rn.f32 	%f350, %f302, %f311, %f350;
	fma.rn.f32 	%f349, %f302, %f312, %f349;
	fma.rn.f32 	%f348, %f301, %f313, %f348;
	fma.rn.f32 	%f347, %f301, %f314, %f347;
	fma.rn.f32 	%f346, %f302, %f313, %f346;
	fma.rn.f32 	%f345, %f302, %f314, %f345;
	fma.rn.f32 	%f344, %f301, %f315, %f344;
	fma.rn.f32 	%f343, %f301, %f316, %f343;
	fma.rn.f32 	%f342, %f302, %f315, %f342;
	fma.rn.f32 	%f341, %f302, %f316, %f341;
	fma.rn.f32 	%f340, %f301, %f317, %f340;
	fma.rn.f32 	%f339, %f301, %f318, %f339;
	fma.rn.f32 	%f338, %f302, %f317, %f338;
	fma.rn.f32 	%f337, %f302, %f318, %f337;
	fma.rn.f32 	%f336, %f301, %f319, %f336;
	fma.rn.f32 	%f335, %f301, %f320, %f335;
	fma.rn.f32 	%f334, %f302, %f319, %f334;
	fma.rn.f32 	%f333, %f302, %f320, %f333;
	fma.rn.f32 	%f332, %f303, %f305, %f332;
	fma.rn.f32 	%f331, %f303, %f306, %f331;
	fma.rn.f32 	%f330, %f304, %f305, %f330;
	fma.rn.f32 	%f329, %f304, %f306, %f329;
	fma.rn.f32 	%f328, %f303, %f307, %f328;
	fma.rn.f32 	%f327, %f303, %f308, %f327;
	fma.rn.f32 	%f326, %f304, %f307, %f326;
	fma.rn.f32 	%f325, %f304, %f308, %f325;
	fma.rn.f32 	%f324, %f303, %f309, %f324;
	fma.rn.f32 	%f323, %f303, %f310, %f323;
	fma.rn.f32 	%f322, %f304, %f309, %f322;
	fma.rn.f32 	%f321, %f304, %f310, %f321;
	fma.rn.f32 	%f365, %f303, %f311, %f365;
	fma.rn.f32 	%f366, %f303, %f312, %f366;
	fma.rn.f32 	%f367, %f304, %f311, %f367;
	fma.rn.f32 	%f368, %f304, %f312, %f368;
	fma.rn.f32 	%f369, %f303, %f313, %f369;
	fma.rn.f32 	%f370, %f303, %f314, %f370;
	fma.rn.f32 	%f371, %f304, %f313, %f371;
	fma.rn.f32 	%f372, %f304, %f314, %f372;
	fma.rn.f32 	%f373, %f303, %f315, %f373;
	fma.rn.f32 	%f374, %f303, %f316, %f374;
	fma.rn.f32 	%f375, %f304, %f315, %f375;
	fma.rn.f32 	%f376, %f304, %f316, %f376;
	fma.rn.f32 	%f377, %f303, %f317, %f377;
	fma.rn.f32 	%f378, %f303, %f318, %f378;
	fma.rn.f32 	%f379, %f304, %f317, %f379;
	fma.rn.f32 	%f380, %f304, %f318, %f380;
	fma.rn.f32 	%f381, %f303, %f319, %f381;
	fma.rn.f32 	%f382, %f303, %f320, %f382;
	fma.rn.f32 	%f383, %f304, %f319, %f383;
	fma.rn.f32 	%f384, %f304, %f320, %f384;
	add.s32 	%r235, %r235, 1;
	setp.ne.s32 	%p52, %r235, 32;
	@%p52 bra 	$L__BB5_42;
	bar.sync 	0;
	add.s64 	%rd82, %rd82, 128;
	add.s64 	%rd83, %rd83, %rd49;
	add.s32 	%r218, %r218, 32;
	setp.lt.s32 	%p53, %r218, %r101;
	@%p53 bra 	$L__BB5_2;
$L__BB5_44:
	mad.lo.s32 	%r204, %r2, %r100, %r3;
	cvt.s64.s32 	%rd10, %r204;
	shl.b32 	%r205, %r5, 5;
	shl.b32 	%r206, %r7, 1;
	or.b32  	%r85, %r206, %r205;
	shl.b32 	%r207, %r6, 6;
	shl.b32 	%r208, %r8, 1;
	or.b32  	%r209, %r207, %r208;
	sub.s32 	%r87, %r99, %r2;
	sub.s32 	%r88, %r100, %r3;
	setp.ge.s32 	%p54, %r209, %r88;
	setp.ge.s32 	%p55, %r85, %r87;
	or.pred  	%p56, %p55, %p54;
	@%p56 bra 	$L__BB5_46;
	mad.lo.s32 	%r210, %r85, %r100, %r209;
	cvt.s64.s32 	%rd50, %r210;
	add.s64 	%rd51, %rd50, %rd10;
	shl.b64 	%rd52, %rd51, 2;
	add.s64 	%rd53, %rd3, %rd52;
	st.global.v2.f32 	[%rd53], {%f364, %f363};
$L__BB5_46:
	add.s32 	%r89, %r85, 1;
	setp.ge.s32 	%p58, %r89, %r87;
	or.pred  	%p59, %p58, %p54;
	@%p59 bra 	$L__BB5_48;
	mad.lo.s32 	%r211, %r89, %r100, %r209;
	cvt.s64.s32 	%rd54, %r211;
	add.s64 	%rd55, %rd54, %rd10;
	shl.b64 	%rd56, %rd55, 2;
	add.s64 	%rd57, %rd3, %rd56;
	st.global.v2.f32 	[%rd57], {%f362, %f361};
$L__BB5_48:
	add.s32 	%r90, %r209, 8;
	setp.ge.s32 	%p61, %r90, %r88;
	mul.lo.s32 	%r212, %r85, %r100;
	cvt.u64.u32 	%rd11, %r209;
	cvt.s64.s32 	%rd58, %r212;
	add.s64 	%rd59, %rd58, %rd11;
	add.s64 	%rd60, %rd59, %rd10;
	shl.b64 	%rd61, %rd60, 2;
	add.s64 	%rd12, %rd3, %rd61;
	or.pred  	%p62, %p55, %p61;
	@%p62 bra 	$L__BB5_50;
	st.global.v2.f32 	[%rd12+32], {%f360, %f359};
$L__BB5_50:
	mul.lo.s32 	%r213, %r89, %r100;
	cvt.s64.s32 	%rd62, %r213;
	add.s64 	%rd63, %rd62, %rd11;
	add.s64 	%rd64, %rd63, %rd10;
	shl.b64 	%rd65, %rd64, 2;
	add.s64 	%rd13, %rd3, %rd65;
	or.pred  	%p65, %p58, %p61;
	@%p65 bra 	$L__BB5_52;
	st.global.v2.f32 	[%rd13+32], {%f358, %f357};
$L__BB5_52:
	add.s32 	%r91, %r209, 16;
	setp.ge.s32 	%p67, %r91, %r88;
	or.pred  	%p68, %p55, %p67;
	@%p68 bra 	$L__BB5_54;
	st.global.v2.f32 	[%rd12+64], {%f356, %f355};
$L__BB5_54:
	or.pred  	%p71, %p58, %p67;
	@%p71 bra 	$L__BB5_56;
	st.global.v2.f32 	[%rd13+64], {%f354, %f353};
$L__BB5_56:
	add.s32 	%r92, %r209, 24;
	setp.ge.s32 	%p73, %r92, %r88;
	or.pred  	%p74, %p55, %p73;
	@%p74 bra 	$L__BB5_58;
	st.global.v2.f32 	[%rd12+96], {%f352, %f351};
$L__BB5_58:
	or.pred  	%p77, %p58, %p73;
	@%p77 bra 	$L__BB5_60;
	st.global.v2.f32 	[%rd13+96], {%f350, %f349};
$L__BB5_60:
	add.s32 	%r93, %r209, 32;
	setp.ge.s32 	%p79, %r93, %r88;
	or.pred  	%p80, %p55, %p79;
	@%p80 bra 	$L__BB5_62;
	st.global.v2.f32 	[%rd12+128], {%f348, %f347};
$L__BB5_62:
	or.pred  	%p83, %p58, %p79;
	@%p83 bra 	$L__BB5_64;
	st.global.v2.f32 	[%rd13+128], {%f346, %f345};
$L__BB5_64:
	add.s32 	%r94, %r209, 40;
	setp.ge.s32 	%p85, %r94, %r88;
	or.pred  	%p86, %p55, %p85;
	@%p86 bra 	$L__BB5_66;
	st.global.v2.f32 	[%rd12+160], {%f344, %f343};
$L__BB5_66:
	setp.ge.s32 	%p87, %r94, %r88;
	setp.ge.s32 	%p88, %r89, %r87;
	or.pred  	%p89, %p88, %p87;
	@%p89 bra 	$L__BB5_68;
	st.global.v2.f32 	[%rd13+160], {%f342, %f341};
$L__BB5_68:
	setp.ge.s32 	%p90, %r85, %r87;
	add.s32 	%r95, %r209, 48;
	setp.ge.s32 	%p91, %r95, %r88;
	or.pred  	%p92, %p90, %p91;
	@%p92 bra 	$L__BB5_70;
	st.global.v2.f32 	[%rd12+192], {%f340, %f339};
$L__BB5_70:
	setp.ge.s32 	%p93, %r95, %r88;
	setp.ge.s32 	%p94, %r89, %r87;
	or.pred  	%p95, %p94, %p93;
	@%p95 bra 	$L__BB5_72;
	st.global.v2.f32 	[%rd13+192], {%f338, %f337};
$L__BB5_72:
	setp.ge.s32 	%p96, %r85, %r87;
	add.s32 	%r96, %r209, 56;
	setp.ge.s32 	%p97, %r96, %r88;
	or.pred  	%p98, %p96, %p97;
	@%p98 bra 	$L__BB5_74;
	st.global.v2.f32 	[%rd12+224], {%f336, %f335};
$L__BB5_74:
	setp.ge.s32 	%p99, %r96, %r88;
	setp.ge.s32 	%p100, %r89, %r87;
	or.pred  	%p101, %p100, %p99;
	@%p101 bra 	$L__BB5_76;
	st.global.v2.f32 	[%rd13+224], {%f334, %f333};
$L__BB5_76:
	setp.ge.s32 	%p102, %r209, %r88;
	add.s32 	%r97, %r85, 16;
	setp.ge.s32 	%p103, %r97, %r87;
	or.pred  	%p104, %p103, %p102;
	@%p104 bra 	$L__BB5_78;
	mad.lo.s32 	%r214, %r97, %r100, %r209;
	cvt.s64.s32 	%rd66, %r214;
	add.s64 	%rd67, %rd66, %rd10;
	shl.b64 	%rd68, %rd67, 2;
	add.s64 	%rd69, %rd3, %rd68;
	st.global.v2.f32 	[%rd69], {%f332, %f331};
$L__BB5_78:
	setp.ge.s32 	%p105, %r209, %r88;
	add.s32 	%r98, %r85, 17;
	setp.ge.s32 	%p106, %r98, %r87;
	or.pred  	%p107, %p106, %p105;
	@%p107 bra 	$L__BB5_80;
	mad.lo.s32 	%r215, %r98, %r100, %r209;
	cvt.s64.s32 	%rd70, %r215;
	add.s64 	%rd71, %rd70, %rd10;
	shl.b64 	%rd72, %rd71, 2;
	add.s64 	%rd73, %rd3, %rd72;
	st.global.v2.f32 	[%rd73], {%f330, %f329};
$L__BB5_80:
	setp.ge.s32 	%p108, %r97, %r87;
	setp.ge.s32 	%p109, %r90, %r88;
	mul.lo.s32 	%r216, %r97, %r100;
	cvt.s64.s32 	%rd74, %r216;
	add.s64 	%rd75, %rd74, %rd11;
	add.s64 	%rd76, %rd75, %rd10;
	shl.b64 	%rd77, %rd76, 2;
	add.s64 	%rd14, %rd3, %rd77;
	or.pred  	%p110, %p108, %p109;
	@%p110 bra 	$L__BB5_82;
	st.global.v2.f32 	[%rd14+32], {%f328, %f327};
$L__BB5_82:
	setp.ge.s32 	%p111, %r98, %r87;
	setp.ge.s32 	%p112, %r90, %r88;
	mul.lo.s32 	%r217, %r98, %r100;
	cvt.s64.s32 	%rd78, %r217;
	add.s64 	%rd79, %rd78, %rd11;
	add.s64 	%rd80, %rd79, %rd10;
	shl.b64 	%rd81, %rd80, 2;
	add.s64 	%rd15, %rd3, %rd81;
	or.pred  	%p113, %p111, %p112;
	@%p113 bra 	$L__BB5_84;
	st.global.v2.f32 	[%rd15+32], {%f326, %f325};
$L__BB5_84:
	setp.ge.s32 	%p114, %r97, %r87;
	setp.ge.s32 	%p115, %r91, %r88;
	or.pred  	%p116, %p114, %p115;
	@%p116 bra 	$L__BB5_86;
	st.global.v2.f32 	[%rd14+64], {%f324, %f323};
$L__BB5_86:
	setp.ge.s32 	%p117, %r98, %r87;
	setp.ge.s32 	%p118, %r91, %r88;
	or.pred  	%p119, %p117, %p118;
	@%p119 bra 	$L__BB5_88;
	st.global.v2.f32 	[%rd15+64], {%f322, %f321};
$L__BB5_88:
	setp.ge.s32 	%p120, %r97, %r87;
	setp.ge.s32 	%p121, %r92, %r88;
	or.pred  	%p122, %p120, %p121;
	@%p122 bra 	$L__BB5_90;
	st.global.v2.f32 	[%rd14+96], {%f365, %f366};
$L__BB5_90:
	setp.ge.s32 	%p123, %r98, %r87;
	setp.ge.s32 	%p124, %r92, %r88;
	or.pred  	%p125, %p123, %p124;
	@%p125 bra 	$L__BB5_92;
	st.global.v2.f32 	[%rd15+96], {%f367, %f368};
$L__BB5_92:
	setp.ge.s32 	%p126, %r97, %r87;
	setp.ge.s32 	%p127, %r93, %r88;
	or.pred  	%p128, %p126, %p127;
	@%p128 bra 	$L__BB5_94;
	st.global.v2.f32 	[%rd14+128], {%f369, %f370};
$L__BB5_94:
	setp.ge.s32 	%p129, %r98, %r87;
	setp.ge.s32 	%p130, %r93, %r88;
	or.pred  	%p131, %p129, %p130;
	@%p131 bra 	$L__BB5_96;
	st.global.v2.f32 	[%rd15+128], {%f371, %f372};
$L__BB5_96:
	setp.ge.s32 	%p132, %r97, %r87;
	setp.ge.s32 	%p133, %r94, %r88;
	or.pred  	%p134, %p132, %p133;
	@%p134 bra 	$L__BB5_98;
	st.global.v2.f32 	[%rd14+160], {%f373, %f374};
$L__BB5_98:
	setp.ge.s32 	%p135, %r98, %r87;
	setp.ge.s32 	%p136, %r94, %r88;
	or.pred  	%p137, %p135, %p136;
	@%p137 bra 	$L__BB5_100;
	st.global.v2.f32 	[%rd15+160], {%f375, %f376};
$L__BB5_100:
	setp.ge.s32 	%p138, %r97, %r87;
	setp.ge.s32 	%p139, %r95, %r88;
	or.pred  	%p140, %p138, %p139;
	@%p140 bra 	$L__BB5_102;
	st.global.v2.f32 	[%rd14+192], {%f377, %f378};
$L__BB5_102:
	setp.ge.s32 	%p141, %r98, %r87;
	setp.ge.s32 	%p142, %r95, %r88;
	or.pred  	%p143, %p141, %p142;
	@%p143 bra 	$L__BB5_104;
	st.global.v2.f32 	[%rd15+192], {%f379, %f380};
$L__BB5_104:
	setp.ge.s32 	%p144, %r97, %r87;
	setp.ge.s32 	%p145, %r96, %r88;
	or.pred  	%p146, %p144, %p145;
	@%p146 bra 	$L__BB5_106;
	st.global.v2.f32 	[%rd14+224], {%f381, %f382};
$L__BB5_106:
	setp.ge.s32 	%p147, %r98, %r87;
	setp.ge.s32 	%p148, %r96, %r88;
	or.pred  	%p149, %p147, %p148;
	@%p149 bra 	$L__BB5_108;
	st.global.v2.f32 	[%rd15+224], {%f383, %f384};
$L__BB5_108:
	ret;

}


// ===== COMPILED SASS (sm_100) =====

	.target	sm_100

	.elftype	@"ET_EXEC"


//--------------------- .note.nv.tkinfo           --------------------------
	.section	.note.nv.tkinfo,"",@"SHT_NOTE"
	.sectionflags	@"SHF_NOTE_NV_TKINFO"
	.tkinfo
        /*0018*/ 	.word	0x00000002
        /*0030*/ 	.string	""
        /*0030*/ 	.string	"ptxas"
        /*0030*/ 	.string	"Cuda compilation tools, release 13.0, V13.0.88"
        /*0030*/ 	.string	"Build cuda_13.0.r13.0/compiler.36424714_0"
        /*0030*/ 	.string	"-arch sm_100 -m 64 "



//--------------------- .note.nv.cuinfo           --------------------------
	.section	.note.nv.cuinfo,"",@"SHT_NOTE"
	.sectionflags	@"SHF_NOTE_NV_CUINFO"
        /*0018*/ 	.short	0x0002
        /*001a*/ 	.short	0x0064
        /*001c*/ 	.short	0x0082
	.zero		2


//--------------------- .nv.info                  --------------------------
	.section	.nv.info,"",@"SHT_CUDA_INFO"
	.align	4


	//----- nvinfo : EIATTR_REGCOUNT
	.align		4
        /*0000*/ 	.byte	0x04, 0x2f
        /*0002*/ 	.short	(.L_1 - .L_0)
	.align		4
.L_0:
        /*0004*/ 	.word	index@(_Z16matmul_v1_kernelPKfS0_Pfiii)
        /*0008*/ 	.word	0x00000020


	//----- nvinfo : EIATTR_FRAME_SIZE
	.align		4
.L_1:
        /*000c*/ 	.byte	0x04, 0x11
        /*000e*/ 	.short	(.L_3 - .L_2)
	.align		4
.L_2:
        /*0010*/ 	.word	index@(_Z16matmul_v1_kernelPKfS0_Pfiii)
        /*0014*/ 	.word	0x00000000


	//----- nvinfo : EIATTR_REGCOUNT
	.align		4
.L_3:
        /*0018*/ 	.byte	0x04, 0x2f
        /*001a*/ 	.short	(.L_5 - .L_4)
	.align		4
.L_4:
        /*001c*/ 	.word	index@(_Z16matmul_v2_kernelILi32EEvPKfS1_Pfiii)
        /*0020*/ 	.word	0x0000001f


	//----- nvinfo : EIATTR_FRAME_SIZE
	.align		4
.L_5:
        /*0024*/ 	.byte	0x04, 0x11
        /*0026*/ 	.short	(.L_7 - .L_6)
	.align		4
.L_6:
        /*0028*/ 	.word	index@(_Z16matmul_v2_kernelILi32EEvPKfS1_Pfiii)
        /*002c*/ 	.word	0x00000000


	//----- nvinfo : EIATTR_REGCOUNT
	.align		4
.L_7:
        /*0030*/ 	.byte	0x04, 0x2f
        /*0032*/ 	.short	(.L_9 - .L_8)
	.align		4
.L_8:
        /*0034*/ 	.word	index@(_Z16matmul_v3_kernelILi256ELi128ELi128ELi32EEvPKfS1_Pfiii)
        /*0038*/ 	.word	0x0000003e


	//----- nvinfo : EIATTR_FRAME_SIZE
	.align		4
.L_9:
        /*003c*/ 	.byte	0x04, 0x11
        /*003e*/ 	.short	(.L_11 - .L_10)
	.align		4
.L_10:
        /*0040*/ 	.word	index@(_Z16matmul_v3_kernelILi256ELi128ELi128ELi32EEvPKfS1_Pfiii)
        /*0044*/ 	.word	0x00000100


	//----- nvinfo : EIATTR_REGCOUNT
	.align		4
.L_11:
        /*0048*/ 	.byte	0x04, 0x2f
        /*004a*/ 	.short	(.L_13 - .L_12)
	.align		4
.L_12:
        /*004c*/ 	.word	index@(_Z16matmul_v4_kernelILi256ELi128ELi128ELi32ELi32ELb0EEvPKfS1_Pfiii)
        /*0050*/ 	.word	0x00000080


	//----- nvinfo : EIATTR_FRAME_SIZE
	.align		4
.L_13:
        /*0054*/ 	.byte	0x04, 0x11
        /*0056*/ 	.short	(.L_15 - .L_14)
	.align		4
.L_14:
        /*0058*/ 	.word	index@(_Z16matmul_v4_kernelILi256ELi128ELi128ELi32ELi32ELb0EEvPKfS1_Pfiii)
        /*005c*/ 	.word	0x00000000


	//----- nvinfo : EIATTR_REGCOUNT
	.align		4
.L_15:
        /*0060*/ 	.byte	0x04, 0x2f
        /*0062*/ 	.short	(.L_17 - .L_16)
	.align		4
.L_16:
        /*0064*/ 	.word	index@(_Z16matmul_v4_kernelILi256ELi128ELi128ELi32ELi32ELb1EEvPKfS1_Pfiii)
        /*0068*/ 	.word	0x0000007a


	//----- nvinfo : EIATTR_FRAME_SIZE
	.align		4
.L_17:
        /*006c*/ 	.byte	0x04, 0x11
        /*006e*/ 	.short	(.L_19 - .L_18)
	.align		4
.L_18:
        /*0070*/ 	.word	index@(_Z16matmul_v4_kernelILi256ELi128ELi128ELi32ELi32ELb1EEvPKfS1_Pfiii)
        /*0074*/ 	.word	0x00000000


	//----- nvinfo : EIATTR_REGCOUNT
	.align		4
.L_19:
        /*0078*/ 	.byte	0x04, 0x2f
        /*007a*/ 	.short	(.L_21 - .L_20)
	.align		4
.L_20:
        /*007c*/ 	.word	index@(_Z16matmul_v5_kernelILi256ELi128ELi128ELi32ELi64ELi16ELi8ELi2EEvPKfS1_Pfiii)
        /*0080*/ 	.word	0x0000007c


	//----- nvinfo : EIATTR_FRAME_SIZE
	.align		4
.L_21:
        /*0084*/ 	.byte	0x04, 0x11
        /*0086*/ 	.short	(.L_23 - .L_22)
	.align		4
.L_22:
        /*0088*/ 	.word	index@(_Z16matmul_v5_kernelILi256ELi128ELi128ELi32ELi64ELi16ELi8ELi2EEvPKfS1_Pfiii)
        /*008c*/ 	.word	0x00000000


	//----- nvinfo : EIATTR_MIN_STACK_SIZE
	.align		4
.L_23:
        /*0090*/ 	.byte	0x04, 0x12
        /*0092*/ 	.short	(.L_25 - .L_24)
	.align		4
.L_24:
        /*0094*/ 	.word	index@(_Z16matmul_v5_kernelILi256ELi128ELi128ELi32ELi64ELi16ELi8ELi2EEvPKfS1_Pfiii)
        /*0098*/ 	.word	0x00000000


	//----- nvinfo : EIATTR_MIN_STACK_SIZE
	.align		4
.L_25:
        /*009c*/ 	.byte	0x04, 0x12
        /*009e*/ 	.short	(.L_27 - .L_26)
	.align		4
.L_26:
        /*00a0*/ 	.word	index@(_Z16matmul_v4_kernelILi256ELi128ELi128ELi32ELi32ELb1EEvPKfS1_Pfiii)
        /*00a4*/ 	.word	0x00000000


	//----- nvinfo : EIATTR_MIN_STACK_SIZE
	.align		4
.L_27:
        /*00a8*/ 	.byte	0x04, 0x12
        /*00aa*/ 	.short	(.L_29 - .L_28)
	.align		4
.L_28:
        /*00ac*/ 	.word	index@(_Z16matmul_v4_kernelILi256ELi128ELi128ELi32ELi32ELb0EEvPKfS1_Pfiii)
        /*00b0*/ 	.word	0x00000000


	//----- nvinfo : EIATTR_MIN_STACK_SIZE
	.align		4
.L_29:
        /*00b4*/ 	.byte	0x04, 0x12
        /*00b6*/ 	.short	(.L_31 - .L_30)
	.align		4
.L_30:
        /*00b8*/ 	.word	index@(_Z16matmul_v3_kernelILi256ELi128ELi128ELi32EEvPKfS1_Pfiii)
        /*00bc*/ 	.word	0x00000100


	//----- nvinfo : EIATTR_MIN_STACK_SIZE
	.align		4
.L_31:
        /*00c0*/ 	.byte	0x04, 0x12
        /*00c2*/ 	.short	(.L_33 - .L_32)
	.align		4
.L_32:
        /*00c4*/ 	.word	index@(_Z16matmul_v2_kernelILi32EEvPKfS1_Pfiii)
        /*00c8*/ 	.word	0x00000000


	//----- nvinfo : EIATTR_MIN_STACK_SIZE
	.align		4
.L_33:
        /*00cc*/ 	.byte	0x04, 0x12
        /*00ce*/ 	.short	(.L_35 - .L_34)
	.align		4
.L_34:
        /*00d0*/ 	.word	index@(_Z16matmul_v1_kernelPKfS0_Pfiii)
        /*00d4*/ 	.word	0x00000000
.L_35:


//--------------------- .nv.compat                --------------------------
	.section	.nv.compat,"",@"SHT_CUDA_COMPAT_INFO"
	.align	4
        /*0000*/ 	.byte	0x02, 0x09, 0x00, 0x00, 0x02, 0x02, 0x01, 0x00, 0x02, 0x05, 0x05, 0x00, 0x03, 0x07, 0x01, 0x01
        /*0010*/ 	.byte	0x02, 0x03, 0x00, 0x00, 0x02, 0x06, 0x01, 0x00, 0x04, 0x0b, 0x08, 0x00, 0x09, 0x00, 0x00, 0x00
        /*0020*/ 	.byte	0x00, 0x00, 0x00, 0x00


//--------------------- .nv.info._Z16matmul_v5_kernelILi256ELi128ELi128ELi32ELi64ELi16ELi8ELi2EEvPKfS1_Pfiii --------------------------
	.section	.nv.info._Z16matmul_v5_kernelILi256ELi128ELi128ELi32ELi64ELi16ELi8ELi2EEvPKfS1_Pfiii,"",@"SHT_CUDA_INFO"
	.sectionflags	@""
	.align	4


	//----- nvinfo : EIATTR_CUDA_API_VERSION
	.align		4
        /*0000*/ 	.byte	0x04, 0x37
        /*0002*/ 	.short	(.L_37 - .L_36)
.L_36:
        /*0004*/ 	.word	0x00000082


	//----- nvinfo : EIATTR_KPARAM_INFO
	.align		4
.L_37:
        /*0008*/ 	.byte	0x04, 0x17
        /*000a*/ 	.short	(.L_39 - .L_38)
.L_38:
        /*000c*/ 	.word	0x00000000
        /*0010*/ 	.short	0x0005
        /*0012*/ 	.short	0x0020
        /*0014*/ 	.byte	0x00, 0xf0, 0x11, 0x00


	//----- nvinfo : EIATTR_KPARAM_INFO
	.align		4
.L_39:
        /*0018*/ 	.byte	0x04, 0x17
        /*001a*/ 	.short	(.L_41 - .L_40)
.L_40:
        /*001c*/ 	.word	0x00000000
        /*0020*/ 	.short	0x0004
        /*0022*/ 	.short	0x001c
        /*0024*/ 	.byte	0x00, 0xf0, 0x11, 0x00


	//----- nvinfo : EIATTR_KPARAM_INFO
	.align		4
.L_41:
        /*0028*/ 	.byte	0x04, 0x17
        /*002a*/ 	.short	(.L_43 - .L_42)
.L_42:
        /*002c*/ 	.word	0x00000000
        /*0030*/ 	.short	0x0003
        /*0032*/ 	.short	0x0018
        /*0034*/ 	.byte	0x00, 0xf0, 0x11, 0x00


	//----- nvinfo : EIATTR_KPARAM_INFO
	.align		4
.L_43:
        /*0038*/ 	.byte	0x04, 0x17
        /*003a*/ 	.short	(.L_45 - .L_44)
.L_44:
        /*003c*/ 	.word	0x00000000
        /*0040*/ 	.short	0x0002
        /*0042*/ 	.short	0x0010
        /*0044*/ 	.byte	0x00, 0xf5, 0x21, 0x00


	//----- nvinfo : EIATTR_KPARAM_INFO
	.align		4
.L_45:
        /*0048*/ 	.byte	0x04, 0x17
        /*004a*/ 	.short	(.L_47 - .L_46)
.L_46:
        /*004c*/ 	.word	0x00000000
        /*0050*/ 	.short	0x0001
        /*0052*/ 	.short	0x0008
        /*0054*/ 	.byte	0x00, 0xf5, 0x21, 0x00


	//----- nvinfo : EIATTR_KPARAM_INFO
	.align		4
.L_47:
        /*0058*/ 	.byte	0x04, 0x17
        /*005a*/ 	.short	(.L_49 - .L_48)
.L_48:
        /*005c*/ 	.word	0x00000000
        /*0060*/ 	.short	0x0000
        /*0062*/ 	.short	0x0000
        /*0064*/ 	.byte	0x00, 0xf5, 0x21, 0x00


	//----- nvinfo : EIATTR_SPARSE_MMA_MASK
	.align		4
.L_49:
        /*0068*/ 	.byte	0x03, 0x50
        /*006a*/ 	.short	0x0000


	//----- nvinfo : EIATTR_MAXREG_COUNT
	.align		4
        /*006c*/ 	.byte	0x03, 0x1b
        /*006e*/ 	.short	0x00ff


	//----- nvinfo : EIATTR_NUM_BARRIERS
	.align		4
        /*0070*/ 	.byte	0x02, 0x4c
        /*0072*/ 	.byte	0x01
	.zero		1


	//----- nvinfo : EIATTR_MERCURY_ISA_VERSION
	.align		4
        /*0074*/ 	.byte	0x03, 0x5f
        /*0076*/ 	.short	0x0101


	//----- nvinfo : EIATTR_VRC_CTA_INIT_COUNT
	.align		4
        /*0078*/ 	.byte	0x02, 0x4a
	.zero		1
	.zero		1


	//----- nvinfo : EIATTR_EXIT_INSTR_OFFSETS
	.align		4
        /*007c*/ 	.byte	0x04, 0x1c
        /*007e*/ 	.short	(.L_51 - .L_50)


	//   ....[0]....
.L_50:
        /*0080*/ 	.word	0x000022b0


	//   ....[1]....
        /*0084*/ 	.word	0x000022d0


	//----- nvinfo : EIATTR_CRS_STACK_SIZE
	.align		4
.L_51:
        /*0088*/ 	.byte	0x04, 0x1e
        /*008a*/ 	.short	(.L_53 - .L_52)
.L_52:
        /*008c*/ 	.word	0x00000000


	//----- nvinfo : EIATTR_CBANK_PARAM_SIZE
	.align		4
.L_53:
        /*0090*/ 	.byte	0x03, 0x19
        /*0092*/ 	.short	0x0024


	//----- nvinfo : EIATTR_PARAM_CBANK
	.align		4
        /*0094*/ 	.byte	0x04, 0x0a
        /*0096*/ 	.short	(.L_55 - .L_54)
	.align		4
.L_54:
        /*0098*/ 	.word	index@(.nv.constant0._Z16matmul_v5_kernelILi256ELi128ELi128ELi32ELi64ELi16ELi8ELi2EEvPKfS1_Pfiii)
        /*009c*/ 	.short	0x0380
        /*009e*/ 	.short	0x0024


	//----- nvinfo : EIATTR_SW_WAR
	.align		4
.L_55:
        /*00a0*/ 	.byte	0x04, 0x36
        /*00a2*/ 	.short	(.L_57 - .L_56)
.L_56:
        /*00a4*/ 	.word	0x00000008
.L_57:


//--------------------- .nv.info._Z16matmul_v4_kernelILi256ELi128ELi128ELi32ELi32ELb1EEvPKfS1_Pfiii --------------------------
	.section	.nv.info._Z16matmul_v4_kernelILi256ELi128ELi128ELi32ELi32ELb1EEvPKfS1_Pfiii,"",@"SHT_CUDA_INFO"
	.sectionflags	@""
	.align	4


	//----- nvinfo : EIATTR_CUDA_API_VERSION
	.align		4
        /*0000*/ 	.byte	0x04, 0x37
        /*0002*/ 	.short	(.L_59 - .L_58)
.L_58:
        /*0004*/ 	.word	0x00000082


	//----- nvinfo : EIATTR_KPARAM_INFO
	.align		4
.L_59:
        /*0008*/ 	.byte	0x04, 0x17
        /*000a*/ 	.short	(.L_61 - .L_60)
.L_60:
        /*000c*/ 	.word	0x00000000
        /*0010*/ 	.short	0x0005
        /*0012*/ 	.short	0x0020
        /*0014*/ 	.byte	0x00, 0xf0, 0x11, 0x00


	//----- nvinfo : EIATTR_KPARAM_INFO
	.align		4
.L_61:
        /*0018*/ 	.byte	0x04, 0x17
        /*001a*/ 	.short	(.L_63 - .L_62)
.L_62:
        /*001c*/ 	.word	0x00000000
        /*0020*/ 	.short	0x0004
        /*0022*/ 	.short	0x001c
        /*0024*/ 	.byte	0x00, 0xf0, 0x11, 0x00


	//----- nvinfo : EIATTR_KPARAM_INFO
	.align		4
.L_63:
        /*0028*/ 	.byte	0x04, 0x17
        /*002a*/ 	.short	(.L_65 - .L_64)
.L_64:
        /*002c*/ 	.word	0x00000000
        /*0030*/ 	.short	0x0003
        /*0032*/ 	.short	0x0018
        /*0034*/ 	.byte	0x00, 0xf0, 0x11, 0x00


	//----- nvinfo : EIATTR_KPARAM_INFO
	.align		4
.L_65:
        /*0038*/ 	.byte	0x04, 0x17
        /*003a*/ 	.short	(.L_67 - .L_66)
.L_66:
        /*003c*/ 	.word	0x00000000
        /*0040*/ 	.short	0x0002
        /*0042*/ 	.short	0x0010
        /*0044*/ 	.byte	0x00, 0xf5, 0x21, 0x00


	//----- nvinfo : EIATTR_KPARAM_INFO
	.align		4
.L_67:
        /*0048*/ 	.byte	0x04, 0x17
        /*004a*/ 	.short	(.L_69 - .L_68)
.L_68:
        /*004c*/ 	.word	0x00000000
        /*0050*/ 	.short	0x0001
        /*0052*/ 	.short	0x0008
        /*0054*/ 	.byte	0x00, 0xf5, 0x21, 0x00


	//----- nvinfo : EIATTR_KPARAM_INFO
	.align		4
.L_69:
        /*0058*/ 	.byte	0x04, 0x17
        /*005a*/ 	.short	(.L_71 - .L_70)
.L_70:
        /*005c*/ 	.word	0x00000000
        /*0060*/ 	.short	0x0000
        /*0062*/ 	.short	0x0000
        /*0064*/ 	.byte	0x00, 0xf5, 0x21, 0x00


	//----- nvinfo : EIATTR_SPARSE_MMA_MASK
	.align		4
.L_71:
        /*0068*/ 	.byte	0x03, 0x50
        /*006a*/ 	.short	0x0000


	//----- nvinfo : EIATTR_MAXREG_COUNT
	.align		4
        /*006c*/ 	.byte	0x03, 0x1b
        /*006e*/ 	.short	0x00ff


	//----- nvinfo : EIATTR_NUM_BARRIERS
	.align		4
        /*0070*/ 	.byte	0x02, 0x4c
        /*0072*/ 	.byte	0x01
	.zero		1


	//----- nvinfo : EIATTR_MERCURY_ISA_VERSION
	.align		4
        /*0074*/ 	.byte	0x03, 0x5f
        /*0076*/ 	.short	0x0101


	//----- nvinfo : EIATTR_VRC_CTA_INIT_COUNT
	.align		4
        /*0078*/ 	.byte	0x02, 0x4a
	.zero		1
	.zero		1


	//----- nvinfo : EIATTR_EXIT_INSTR_OFFSETS
	.align		4
        /*007c*/ 	.byte	0x04, 0x1c
        /*007e*/ 	.short	(.L_73 - .L_72)


	//   ....[0]....
.L_72:
        /*0080*/ 	.word	0x00001910


	//   ....[1]....
        /*0084*/ 	.word	0x00001980


	//----- nvinfo : EIATTR_CRS_STACK_SIZE
	.align		4
.L_73:
        /*0088*/ 	.byte	0x04, 0x1e
        /*008a*/ 	.short	(.L_75 - .L_74)
.L_74:
        /*008c*/ 	.word	0x00000000


	//----- nvinfo : EIATTR_CBANK_PARAM_SIZE
	.align		4
.L_75:
        /*0090*/ 	.byte	0x03, 0x19
        /*0092*/ 	.short	0x0024


	//----- nvinfo : EIATTR_PARAM_CBANK
	.align		4
        /*0094*/ 	.byte	0x04, 0x0a
        /*0096*/ 	.short	(.L_77 - .L_76)
	.align		4
.L_76:
        /*0098*/ 	.word	index@(.nv.constant0._Z16matmul_v4_kernelILi256ELi128ELi128ELi32ELi32ELb1EEvPKfS1_Pfiii)
        /*009c*/ 	.short	0x0380
        /*009e*/ 	.short	0x0024


	//----- nvinfo : EIATTR_SW_WAR
	.align		4
.L_77:
        /*00a0*/ 	.byte	0x04, 0x36
        /*00a2*/ 	.short	(.L_79 - .L_78)
.L_78:
        /*00a4*/ 	.word	0x00000008
.L_79:


//--------------------- .nv.info._Z16matmul_v4_kernelILi256ELi128ELi128ELi32ELi32ELb0EEvPKfS1_Pfiii --------------------------
	.section	.nv.info._Z16matmul_v4_kernelILi256ELi128ELi128ELi32ELi32ELb0EEvPKfS1_Pfiii,"",@"SHT_CUDA_INFO"
	.sectionflags	@""
	.align	4


	//----- nvinfo : EIATTR_CUDA_API_VERSION
	.align		4
        /*0000*/ 	.byte	0x04, 0x37
        /*0002*/ 	.short	(.L_81 - .L_80)
.L_80:
        /*0004*/ 	.word	0x00000082


	//----- nvinfo : EIATTR_KPARAM_INFO
	.align		4
.L_81:
        /*0008*/ 	.byte	0x04, 0x17
        /*000a*/ 	.short	(.L_83 - .L_82)
.L_82:
        /*000c*/ 	.word	0x00000000
        /*0010*/ 	.short	0x0005
        /*0012*/ 	.short	0x0020
        /*0014*/ 	.byte	0x00, 0xf0, 0x11, 0x00


	//----- nvinfo : EIATTR_KPARAM_INFO
	.align		4
.L_83:
        /*0018*/ 	.byte	0x04, 0x17
        /*001a*/ 	.short	(.L_85 - .L_84)
.L_84:
        /*001c*/ 	.word	0x00000000
        /*0020*/ 	.short	0x0004
        /*0022*/ 	.short	0x001c
        /*0024*/ 	.byte	0x00, 0xf0, 0x11, 0x00


	//----- nvinfo : EIATTR_KPARAM_INFO
	.align		4
.L_85:
        /*0028*/ 	.byte	0x04, 0x17
        /*002a*/ 	.short	(.L_87 - .L_86)
.L_86:
        /*002c*/ 	.word	0x00000000
        /*0030*/ 	.short	0x0003
        /*0032*/ 	.short	0x0018
        /*0034*/ 	.byte	0x00, 0xf0, 0x11, 0x00


	//----- nvinfo : EIATTR_KPARAM_INFO
	.align		4
.L_87:
        /*0038*/ 	.byte	0x04, 0x17
        /*003a*/ 	.short	(.L_89 - .L_88)
.L_88:
        /*003c*/ 	.word	0x00000000
        /*0040*/ 	.short	0x0002
        /*0042*/ 	.short	0x0010
        /*0044*/ 	.byte	0x00, 0xf5, 0x21, 0x00


	//----- nvinfo : EIATTR_KPARAM_INFO
	.align		4
.L_89:
        /*0048*/ 	.byte	0x04, 0x17
        /*004a*/ 	.short	(.L_91 - .L_90)
.L_90:
        /*004c*/ 	.word	0x00000000
        /*0050*/ 	.short	0x0001
        /*0052*/ 	.short	0x0008
        /*0054*/ 	.byte	0x00, 0xf5, 0x21, 0x00


	//----- nvinfo : EIATTR_KPARAM_INFO
	.align		4
.L_91:
        /*0058*/ 	.byte	0x04, 0x17
        /*005a*/ 	.short	(.L_93 - .L_92)
.L_92:
        /*005c*/ 	.word	0x00000000
        /*0060*/ 	.short	0x0000
        /*0062*/ 	.short	0x0000
        /*0064*/ 	.byte	0x00, 0xf5, 0x21, 0x00


	//----- nvinfo : EIATTR_SPARSE_MMA_MASK
	.align		4
.L_93:
        /*0068*/ 	.byte	0x03, 0x50
        /*006a*/ 	.short	0x0000


	//----- nvinfo : EIATTR_MAXREG_COUNT
	.align		4
        /*006c*/ 	.byte	0x03, 0x1b
        /*006e*/ 	.short	0x00ff


	//----- nvinfo : EIATTR_NUM_BARRIERS
	.align		4
        /*0070*/ 	.byte	0x02, 0x4c
        /*0072*/ 	.byte	0x01
	.zero		1


	//----- nvinfo : EIATTR_MERCURY_ISA_VERSION
	.align		4
        /*0074*/ 	.byte	0x03, 0x5f
        /*0076*/ 	.short	0x0101


	//----- nvinfo : EIATTR_VRC_CTA_INIT_COUNT
	.align		4
        /*0078*/ 	.byte	0x02, 0x4a
	.zero		1
	.zero		1


	//----- nvinfo : EIATTR_EXIT_INSTR_OFFSETS
	.align		4
        /*007c*/ 	.byte	0x04, 0x1c
        /*007e*/ 	.short	(.L_95 - .L_94)


	//   ....[0]....
.L_94:
        /*0080*/ 	.word	0x000020b0


	//   ....[1]....
        /*0084*/ 	.word	0x000020d0


	//----- nvinfo : EIATTR_CRS_STACK_SIZE
	.align		4
.L_95:
        /*0088*/ 	.byte	0x04, 0x1e
        /*008a*/ 	.short	(.L_97 - .L_96)
.L_96:
        /*008c*/ 	.word	0x00000000


	//----- nvinfo : EIATTR_CBANK_PARAM_SIZE
	.align		4
.L_97:
        /*0090*/ 	.byte	0x03, 0x19
        /*0092*/ 	.short	0x0024


	//----- nvinfo : EIATTR_PARAM_CBANK
	.align		4
        /*0094*/ 	.byte	0x04, 0x0a
        /*0096*/ 	.short	(.L_99 - .L_98)
	.align		4
.L_98:
        /*0098*/ 	.word	index@(.nv.constant0._Z16matmul_v4_kernelILi256ELi128ELi128ELi32ELi32ELb0EEvPKfS1_Pfiii)
        /*009c*/ 	.short	0x0380
        /*009e*/ 	.short	0x0024


	//----- nvinfo : EIATTR_SW_WAR
	.align		4
.L_99:
        /*00a0*/ 	.byte	0x04, 0x36
        /*00a2*/ 	.short	(.L_101 - .L_100)
.L_100:
        /*00a4*/ 	.word	0x00000008
.L_101:


//--------------------- .nv.info._Z16matmul_v3_kernelILi256ELi128ELi128ELi32EEvPKfS1_Pfiii --------------------------
	.section	.nv.info._Z16matmul_v3_kernelILi256ELi128ELi128ELi32EEvPKfS1_Pfiii,"",@"SHT_CUDA_INFO"
	.sectionflags	@""
	.align	4


	//----- nvinfo : EIATTR_CUDA_API_VERSION
	.align		4
        /*0000*/ 	.byte	0x04, 0x37
        /*0002*/ 	.short	(.L_103 - .L_102)
.L_102:
        /*0004*/ 	.word	0x00000082


	//----- nvinfo : EIATTR_KPARAM_INFO
	.align		4
.L_103:
        /*0008*/ 	.byte	0x04, 0x17
        /*000a*/ 	.short	(.L_105 - .L_104)
.L_104:
        /*000c*/ 	.word	0x00000000
        /*0010*/ 	.short	0x0005
        /*0012*/ 	.short	0x0020
        /*0014*/ 	.byte	0x00, 0xf0, 0x11, 0x00


	//----- nvinfo : EIATTR_KPARAM_INFO
	.align		4
.L_105:
        /*0018*/ 	.byte	0x04, 0x17
        /*001a*/ 	.short	(.L_107 - .L_106)
.L_106:
        /*001c*/ 	.word	0x00000000
        /*0020*/ 	.short	0x0004
        /*0022*/ 	.short	0x001c
        /*0024*/ 	.byte	0x00, 0xf0, 0x11, 0x00


	//----- nvinfo : EIATTR_KPARAM_INFO
	.align		4
.L_107:
        /*0028*/ 	.byte	0x04, 0x17
        /*002a*/ 	.short	(.L_109 - .L_108)
.L_108:
        /*002c*/ 	.word	0x00000000
        /*0030*/ 	.short	0x0003
        /*0032*/ 	.short	0x0018
        /*0034*/ 	.byte	0x00, 0xf0, 0x11, 0x00


	//----- nvinfo : EIATTR_KPARAM_INFO
	.align		4
.L_109:
        /*0038*/ 	.byte	0x04, 0x17
        /*003a*/ 	.short	(.L_111 - .L_110)
.L_110:
        /*003c*/ 	.word	0x00000000
        /*0040*/ 	.short	0x0002
        /*0042*/ 	.short	0x0010
        /*0044*/ 	.byte	0x00, 0xf5, 0x21, 0x00


	//----- nvinfo : EIATTR_KPARAM_INFO
	.align		4
.L_111:
        /*0048*/ 	.byte	0x04, 0x17
        /*004a*/ 	.short	(.L_113 - .L_112)
.L_112:
        /*004c*/ 	.word	0x00000000
        /*0050*/ 	.short	0x0001
        /*0052*/ 	.short	0x0008
        /*0054*/ 	.byte	0x00, 0xf5, 0x21, 0x00


	//----- nvinfo : EIATTR_KPARAM_INFO
	.align		4
.L_113:
        /*0058*/ 	.byte	0x04, 0x17
        /*005a*/ 	.short	(.L_115 - .L_114)
.L_114:
        /*005c*/ 	.word	0x00000000
        /*0060*/ 	.short	0x0000
        /*0062*/ 	.short	0x0000
        /*0064*/ 	.byte	0x00, 0xf5, 0x21, 0x00


	//----- nvinfo : EIATTR_SPARSE_MMA_MASK
	.align		4
.L_115:
        /*0068*/ 	.byte	0x03, 0x50
        /*006a*/ 	.short	0x0000


	//----- nvinfo : EIATTR_MAXREG_COUNT
	.align		4
        /*006c*/ 	.byte	0x03, 0x1b
        /*006e*/ 	.short	0x00ff


	//----- nvinfo : EIATTR_NUM_BARRIERS
	.align		4
        /*0070*/ 	.byte	0x02, 0x4c
        /*0072*/ 	.byte	0x01
	.zero		1


	//----- nvinfo : EIATTR_MERCURY_ISA_VERSION
	.align		4
        /*0074*/ 	.byte	0x03, 0x5f
        /*0076*/ 	.short	0x0101


	//----- nvinfo : EIATTR_VRC_CTA_INIT_COUNT
	.align		4
        /*0078*/ 	.byte	0x02, 0x4a
	.zero		1
	.zero		1


	//----- nvinfo : EIATTR_EXIT_INSTR_OFFSETS
	.align		4
        /*007c*/ 	.byte	0x04, 0x1c
        /*007e*/ 	.short	(.L_117 - .L_116)


	//   ....[0]....
.L_116:
        /*0080*/ 	.word	0x00002030


	//----- nvinfo : EIATTR_CRS_STACK_SIZE
	.align		4
.L_117:
        /*0084*/ 	.byte	0x04, 0x1e
        /*0086*/ 	.short	(.L_119 - .L_118)
.L_118:
        /*0088*/ 	.word	0x00000000


	//----- nvinfo : EIATTR_CBANK_PARAM_SIZE
	.align		4
.L_119:
        /*008c*/ 	.byte	0x03, 0x19
        /*008e*/ 	.short	0x0024


	//----- nvinfo : EIATTR_PARAM_CBANK
	.align		4
        /*0090*/ 	.byte	0x04, 0x0a
        /*0092*/ 	.short	(.L_121 - .L_120)
	.align		4
.L_120:
        /*0094*/ 	.word	index@(.nv.constant0._Z16matmul_v3_kernelILi256ELi128ELi128ELi32EEvPKfS1_Pfiii)
        /*0098*/ 	.short	0x0380
        /*009a*/ 	.short	0x0024


	//----- nvinfo : EIATTR_SW_WAR
	.align		4
.L_121:
        /*009c*/ 	.byte	0x04, 0x36
        /*009e*/ 	.short	(.L_123 - .L_122)
.L_122:
        /*00a0*/ 	.word	0x00000008
.L_123:


//--------------------- .nv.info._Z16matmul_v2_kernelILi32EEvPKfS1_Pfiii --------------------------
	.section	.nv.info._Z16matmul_v2_kernelILi32EEvPKfS1_Pfiii,"",@"SHT_CUDA_INFO"
	.sectionflags	@""
	.align	4


	//----- nvinfo : EIATTR_CUDA_API_VERSION
	.align		4
        /*0000*/ 	.byte	0x04, 0x37
        /*0002*/ 	.short	(.L_125 - .L_124)
.L_124:
        /*0004*/ 	.word	0x00000082


	//----- nvinfo : EIATTR_KPARAM_INFO
	.align		4
.L_125:
        /*0008*/ 	.byte	0x04, 0x17
        /*000a*/ 	.short	(.L_127 - .L_126)
.L_126:
        /*000c*/ 	.word	0x00000000
        /*0010*/ 	.short	0x0005
        /*0012*/ 	.short	0x0020
        /*0014*/ 	.byte	0x00, 0xf0, 0x11, 0x00


	//----- nvinfo : EIATTR_KPARAM_INFO
	.align		4
.L_127:
        /*0018*/ 	.byte	0x04, 0x17
        /*001a*/ 	.short	(.L_129 - .L_128)
.L_128:
        /*001c*/ 	.word	0x00000000
        /*0020*/ 	.short	0x0004
        /*0022*/ 	.short	0x001c
        /*0024*/ 	.byte	0x00, 0xf0, 0x11, 0x00


	//----- nvinfo : EIATTR_KPARAM_INFO
	.align		4
.L_129:
        /*0028*/ 	.byte	0x04, 0x17
        /*002a*/ 	.short	(.L_131 - .L_130)
.L_130:
        /*002c*/ 	.word	0x00000000
        /*0030*/ 	.short	0x0003
        /*0032*/ 	.short	0x0018
        /*0034*/ 	.byte	0x00, 0xf0, 0x11, 0x00


	//----- nvinfo : EIATTR_KPARAM_INFO
	.align		4
.L_131:
        /*0038*/ 	.byte	0x04, 0x17
        /*003a*/ 	.short	(.L_133 - .L_132)
.L_132:
        /*003c*/ 	.word	0x00000000
        /*0040*/ 	.short	0x0002
        /*0042*/ 	.short	0x0010
        /*0044*/ 	.byte	0x00, 0xf5, 0x21, 0x00


	//----- nvinfo : EIATTR_KPARAM_INFO
	.align		4
.L_133:
        /*0048*/ 	.byte	0x04, 0x17
        /*004a*/ 	.short	(.L_135 - .L_134)
.L_134:
        /*004c*/ 	.word	0x00000000
        /*0050*/ 	.short	0x0001
        /*0052*/ 	.short	0x0008
        /*0054*/ 	.byte	0x00, 0xf5, 0x21, 0x00


	//----- nvinfo : EIATTR_KPARAM_INFO
	.align		4
.L_135:
        /*0058*/ 	.byte	0x04, 0x17
        /*005a*/ 	.short	(.L_137 - .L_136)
.L_136:
        /*005c*/ 	.word	0x00000000
        /*0060*/ 	.short	0x0000
        /*0062*/ 	.short	0x0000
        /*0064*/ 	.byte	0x00, 0xf5, 0x21, 0x00


	//----- nvinfo : EIATTR_SPARSE_MMA_MASK
	.align		4
.L_137:
        /*0068*/ 	.byte	0x03, 0x50
        /*006a*/ 	.short	0x0000


	//----- nvinfo : EIATTR_MAXREG_COUNT
	.align		4
        /*006c*/ 	.byte	0x03, 0x1b
        /*006e*/ 	.short	0x00ff


	//----- nvinfo : EIATTR_NUM_BARRIERS
	.align		4
        /*0070*/ 	.byte	0x02, 0x4c
        /*0072*/ 	.byte	0x01
	.zero		1


	//----- nvinfo : EIATTR_MERCURY_ISA_VERSION
	.align		4
        /*0074*/ 	.byte	0x03, 0x5f
        /*0076*/ 	.short	0x0101


	//----- nvinfo : EIATTR_VRC_CTA_INIT_COUNT
	.align		4
        /*0078*/ 	.byte	0x02, 0x4a
	.zero		1
	.zero		1


	//----- nvinfo : EIATTR_EXIT_INSTR_OFFSETS
	.align		4
        /*007c*/ 	.byte	0x04, 0x1c
        /*007e*/ 	.short	(.L_139 - .L_138)


	//   ....[0]....
.L_138:
        /*0080*/ 	.word	0x00000880


	//   ....[1]....
        /*0084*/ 	.word	0x00000920


	//----- nvinfo : EIATTR_CBANK_PARAM_SIZE
	.align		4
.L_139:
        /*0088*/ 	.byte	0x03, 0x19
        /*008a*/ 	.short	0x0024


	//----- nvinfo : EIATTR_PARAM_CBANK
	.align		4
        /*008c*/ 	.byte	0x04, 0x0a
        /*008e*/ 	.short	(.L_141 - .L_140)
	.align		4
.L_140:
        /*0090*/ 	.word	index@(.nv.constant0._Z16matmul_v2_kernelILi32EEvPKfS1_Pfiii)
        /*0094*/ 	.short	0x0380
        /*0096*/ 	.short	0x0024


	//----- nvinfo : EIATTR_SW_WAR
	.align		4
.L_141:
        /*0098*/ 	.byte	0x04, 0x36
        /*009a*/ 	.short	(.L_143 - .L_142)
.L_142:
        /*009c*/ 	.word	0x00000008
.L_143:


//--------------------- .nv.info._Z16matmul_v1_kernelPKfS0_Pfiii --------------------------
	.section	.nv.info._Z16matmul_v1_kernelPKfS0_Pfiii,"",@"SHT_CUDA_INFO"
	.sectionflags	@""
	.align	4


	//----- nvinfo : EIATTR_CUDA_API_VERSION
	.align		4
        /*0000*/ 	.byte	0x04, 0x37
        /*0002*/ 	.short	(.L_145 - .L_144)
.L_144:
        /*0004*/ 	.word	0x00000082


	//----- nvinfo : EIATTR_KPARAM_INFO
	.align		4
.L_145:
        /*0008*/ 	.byte	0x04, 0x17
        /*000a*/ 	.short	(.L_147 - .L_146)
.L_146:
        /*000c*/ 	.word	0x00000000
        /*0010*/ 	.short	0x0005
        /*0012*/ 	.short	0x0020
        /*0014*/ 	.byte	0x00, 0xf0, 0x11, 0x00


	//----- nvinfo : EIATTR_KPARAM_INFO
	.align		4
.L_147:
        /*0018*/ 	.byte	0x04, 0x17
        /*001a*/ 	.short	(.L_149 - .L_148)
.L_148:
        /*001c*/ 	.word	0x00000000
        /*0020*/ 	.short	0x0004
        /*0022*/ 	.short	0x001c
        /*0024*/ 	.byte	0x00, 0xf0, 0x11, 0x00


	//----- nvinfo : EIATTR_KPARAM_INFO
	.align		4
.L_149:
        /*0028*/ 	.byte	0x04, 0x17
        /*002a*/ 	.short	(.L_151 - .L_150)
.L_150:
        /*002c*/ 	.word	0x00000000
        /*0030*/ 	.short	0x0003
        /*0032*/ 	.short	0x0018
        /*0034*/ 	.byte	0x00, 0xf0, 0x11, 0x00


	//----- nvinfo : EIATTR_KPARAM_INFO
	.align		4
.L_151:
        /*0038*/ 	.byte	0x04, 0x17
        /*003a*/ 	.short	(.L_153 - .L_152)
.L_152:
        /*003c*/ 	.word	0x00000000
        /*0040*/ 	.short	0x0002
        /*0042*/ 	.short	0x0010
        /*0044*/ 	.byte	0x00, 0xf5, 0x21, 0x00


	//----- nvinfo : EIATTR_KPARAM_INFO
	.align		4
.L_153:
        /*0048*/ 	.byte	0x04, 0x17
        /*004a*/ 	.short	(.L_155 - .L_154)
.L_154:
        /*004c*/ 	.word	0x00000000
        /*0050*/ 	.short	0x0001
        /*0052*/ 	.short	0x0008
        /*0054*/ 	.byte	0x00, 0xf5, 0x21, 0x00


	//----- nvinfo : EIATTR_KPARAM_INFO
	.align		4
.L_155:
        /*0058*/ 	.byte	0x04, 0x17
        /*005a*/ 	.short	(.L_157 - .L_156)
.L_156:
        /*005c*/ 	.word	0x00000000
        /*0060*/ 	.short	0x0000
        /*0062*/ 	.short	0x0000
        /*0064*/ 	.byte	0x00, 0xf5, 0x21, 0x00


	//----- nvinfo : EIATTR_SPARSE_MMA_MASK
	.align		4
.L_157:
        /*0068*/ 	.byte	0x03, 0x50
        /*006a*/ 	.short	0x0000


	//----- nvinfo : EIATTR_MAXREG_COUNT
	.align		4
        /*006c*/ 	.byte	0x03, 0x1b
        /*006e*/ 	.short	0x00ff


	//----- nvinfo : EIATTR_MERCURY_ISA_VERSION
	.align		4
        /*0070*/ 	.byte	0x03, 0x5f
        /*0072*/ 	.short	0x0101


	//----- nvinfo : EIATTR_VRC_CTA_INIT_COUNT
	.align		4
        /*0074*/ 	.byte	0x02, 0x4a
	.zero		1
	.zero		1


	//----- nvinfo : EIATTR_EXIT_INSTR_OFFSETS
	.align		4
        /*0078*/ 	.byte	0x04, 0x1c
        /*007a*/ 	.short	(.L_159 - .L_158)


	//   ....[0]....
.L_158:
        /*007c*/ 	.word	0x000000c0


	//   ....[1]....
        /*0080*/ 	.word	0x000008e0


	//----- nvinfo : EIATTR_CBANK_PARAM_SIZE
	.align		4
.L_159:
        /*0084*/ 	.byte	0x03, 0x19
        /*0086*/ 	.short	0x0024


	//----- nvinfo : EIATTR_PARAM_CBANK
	.align		4
        /*0088*/ 	.byte	0x04, 0x0a
        /*008a*/ 	.short	(.L_161 - .L_160)
	.align		4
.L_160:
        /*008c*/ 	.word	index@(.nv.constant0._Z16matmul_v1_kernelPKfS0_Pfiii)
        /*0090*/ 	.short	0x0380
        /*0092*/ 	.short	0x0024


	//----- nvinfo : EIATTR_SW_WAR
	.align		4
.L_161:
        /*0094*/ 	.byte	0x04, 0x36
        /*0096*/ 	.short	(.L_163 - .L_162)
.L_162:
        /*0098*/ 	.word	0x00000008
.L_163:


//--------------------- .nv.callgraph             --------------------------
	.section	.nv.callgraph,"",@"SHT_CUDA_CALLGRAPH"
	.align	4
	.sectionentsize	8
	.align		4
        /*0000*/ 	.word	0x00000000
	.align		4
        /*0004*/ 	.word	0xffffffff
	.align		4
        /*0008*/ 	.word	0x00000000
	.align		4
        /*000c*/ 	.word	0xfffffffe
	.align		4
        /*0010*/ 	.word	0x00000000
	.align		4
        /*0014*/ 	.word	0xfffffffd
	.align		4
        /*0018*/ 	.word	0x00000000
	.align		4
        /*001c*/ 	.word	0xfffffffc


//--------------------- .text._Z16matmul_v5_kernelILi256ELi128ELi128ELi32ELi64ELi16ELi8ELi2EEvPKfS1_Pfiii --------------------------
	.section	.text._Z16matmul_v5_kernelILi256ELi128ELi128ELi32ELi64ELi16ELi8ELi2EEvPKfS1_Pfiii,"ax",@progbits
	.align	128
        .global         _Z16matmul_v5_kernelILi256ELi128ELi128ELi32ELi64ELi16ELi8ELi2EEvPKfS1_Pfiii
        .type           _Z16matmul_v5_kernelILi256ELi128ELi128ELi32ELi64ELi16ELi8ELi2EEvPKfS1_Pfiii,@function
        .size           _Z16matmul_v5_kernelILi256ELi128ELi128ELi32ELi64ELi16ELi8ELi2EEvPKfS1_Pfiii,(.L_x_67 - _Z16matmul_v5_kernelILi256ELi128ELi128ELi32ELi64ELi16ELi8ELi2EEvPKfS1_Pfiii)
        .other          _Z16matmul_v5_kernelILi256ELi128ELi128ELi32ELi64ELi16ELi8ELi2EEvPKfS1_Pfiii,@"STO_CUDA_ENTRY STV_DEFAULT"
_Z16matmul_v5_kernelILi256ELi128ELi128ELi32ELi64ELi16ELi8ELi2EEvPKfS1_Pfiii:
.text._Z16matmul_v5_kernelILi256ELi128ELi128ELi32ELi64ELi16ELi8ELi2EEvPKfS1_Pfiii:
[----:B------:R-:W-:Y:S08]  /*0000*/  LDC R1, c[0x0][0x37c] ;  /* 0x0000df00ff017b82 */ /* 0x000ff00000000800 */
[----:B------:R-:W0:Y:S01]  /*0010*/  LDC R109, c[0x0][0x39c] ;  /* 0x0000e700ff6d7b82 */ /* 0x000e220000000800 */
[----:B------:R-:W1:Y:S01]  /*0020*/  S2R R5, SR_CTAID.X ;  /* 0x0000000000057919 */ /* 0x000e620000002500 */
[----:B------:R-:W2:Y:S01]  /*0030*/  LDCU.64 UR10, c[0x0][0x358] ;  /* 0x00006b00ff0a77ac */ /* 0x000ea20008000a00 */
[----:B------:R-:W-:-:S02]  /*0040*/  CS2R R64, SRZ ;  /* 0x0000000000407805 */ /* 0x000fc4000001ff00 */
[----:B------:R-:W-:Y:S02]  /*0050*/  CS2R R62, SRZ ;  /* 0x00000000003e7805 */ /* 0x000fe4000001ff00 */
[----:B------:R-:W-:Y:S02]  /*0060*/  CS2R R60, SRZ ;  /* 0x00000000003c7805 */ /* 0x000fe4000001ff00 */
[----:B------:R-:W-:Y:S02]  /*0070*/  CS2R R58, SRZ ;  /* 0x00000000003a7805 */ /* 0x000fe4000001ff00 */
[----:B------:R-:W-:Y:S01]  /*0080*/  CS2R R56, SRZ ;  /* 0x0000000000387805 */ /* 0x000fe2000001ff00 */
[----:B------:R-:W3:Y:S01]  /*0090*/  LDC R74, c[0x0][0x3a0] ;  /* 0x0000e800ff4a7b82 */ /* 0x000ee20000000800 */
[----:B------:R-:W-:Y:S02]  /*00a0*/  CS2R R54, SRZ ;  /* 0x0000000000367805 */ /* 0x000fe4000001ff00 */
[----:B------:R-:W-:-:S02]  /*00b0*/  CS2R R52, SRZ ;  /* 0x0000000000347805 */ /* 0x000fc4000001ff00 */
[----:B------:R-:W-:Y:S02]  /*00c0*/  CS2R R50, SRZ ;  /* 0x0000000000327805 */ /* 0x000fe4000001ff00 */
[----:B------:R-:W-:Y:S02]  /*00d0*/  CS2R R48, SRZ ;  /* 0x0000000000307805 */ /* 0x000fe4000001ff00 */
[----:B------:R-:W-:Y:S02]  /*00e0*/  CS2R R46, SRZ ;  /* 0x00000000002e7805 */ /* 0x000fe4000001ff00 */
[----:B------:R-:W-:Y:S02]  /*00f0*/  CS2R R44, SRZ ;  /* 0x00000000002c7805 */ /* 0x000fe4000001ff00 */
        /* <DEDUP_REMOVED lines=8> */
[----:B------:R-:W-:Y:S01]  /*0180*/  CS2R R26, SRZ ;  /* 0x00000000001a7805 */ /* 0x000fe2000001ff00 */
[----:B0-----:R-:W-:Y:S01]  /*0190*/  VIADD R0, R109, 0x7f ;  /* 0x0000007f6d007836 */ /* 0x001fe20000000000 */
[----:B------:R-:W-:Y:S02]  /*01a0*/  CS2R R24, SRZ ;  /* 0x0000000000187805 */ /* 0x000fe4000001ff00 */
[----:B------:R-:W-:Y:S02]  /*01b0*/  CS2R R22, SRZ ;  /* 0x0000000000167805 */ /* 0x000fe4000001ff00 */
[----:B------:R-:W-:Y:S02]  /*01c0*/  CS2R R20, SRZ ;  /* 0x0000000000147805 */ /* 0x000fe4000001ff00 */
[----:B------:R-:W-:Y:S02]  /*01d0*/  CS2R R18, SRZ ;  /* 0x0000000000127805 */ /* 0x000fe4000001ff00 */
[----:B------:R-:W-:-:S02]  /*01e0*/  SHF.R.S32.HI R3, RZ, 0x1f, R0 ;  /* 0x0000001fff037819 */ /* 0x000fc40000011400 */
[----:B------:R-:W-:Y:S02]  /*01f0*/  CS2R R16, SRZ ;  /* 0x0000000000107805 */ /* 0x000fe4000001ff00 */
[----:B------:R-:W-:Y:S02]  /*0200*/  CS2R R14, SRZ ;  /* 0x00000000000e7805 */ /* 0x000fe4000001ff00 */
[----:B------:R-:W-:Y:S02]  /*0210*/  CS2R R12, SRZ ;  /* 0x00000000000c7805 */ /* 0x000fe4000001ff00 */
[----:B------:R-:W-:Y:S02]  /*0220*/  LEA.HI R3, R3, R0, RZ, 0x7 ;  /* 0x0000000003037211 */ /* 0x000fe400078f38ff */
[----:B-1----:R-:W-:Y:S02]  /*0230*/  IABS R8, R5 ;  /* 0x0000000500087213 */ /* 0x002fe40000000000 */
[----:B------:R-:W-:-:S04]  /*0240*/  SHF.R.S32.HI R4, RZ, 0x7, R3 ;  /* 0x00000007ff047819 */ /* 0x000fc80000011403 */
[-C--:B------:R-:W-:Y:S02]  /*0250*/  IABS R7, R4.reuse ;  /* 0x0000000400077213 */ /* 0x080fe40000000000 */
[----:B------:R-:W-:Y:S02]  /*0260*/  IABS R10, R4 ;  /* 0x00000004000a7213 */ /* 0x000fe40000000000 */
[----:B------:R-:W0:Y:S08]  /*0270*/  I2F.RP R0, R7 ;  /* 0x0000000700007306 */ /* 0x000e300000209400 */
[----:B0-----:R-:W0:Y:S02]  /*0280*/  MUFU.RCP R0, R0 ;  /* 0x0000000000007308 */ /* 0x001e240000001000 */
[----:B0-----:R-:W-:-:S02]  /*0290*/  VIADD R2, R0, 0xffffffe ;  /* 0x0ffffffe00027836 */ /* 0x001fc40000000000 */
[----:B------:R-:W-:Y:S01]  /*02a0*/  IMAD.MOV R0, RZ, RZ, -R10 ;  /* 0x000000ffff007224 */ /* 0x000fe200078e0a0a */
[----:B------:R-:W-:-:S03]  /*02b0*/  CS2R R10, SRZ ;  /* 0x00000000000a7805 */ /* 0x000fc6000001ff00 */
[----:B------:R0:W1:Y:S02]  /*02c0*/  F2I.FTZ.U32.TRUNC.NTZ R3, R2 ;  /* 0x0000000200037305 */ /* 0x000064000021f000 */
[----:B0-----:R-:W-:Y:S02]  /*02d0*/  IMAD.MOV.U32 R2, RZ, RZ, RZ ;  /* 0x000000ffff027224 */ /* 0x001fe400078e00ff */
[----:B-1----:R-:W-:-:S04]  /*02e0*/  IMAD.MOV R6, RZ, RZ, -R3 ;  /* 0x000000ffff067224 */ /* 0x002fc800078e0a03 */
[----:B------:R-:W-:Y:S02]  /*02f0*/  IMAD R9, R6, R7, RZ ;  /* 0x0000000706097224 */ /* 0x000fe400078e02ff */
[----:B------:R-:W-:Y:S02]  /*0300*/  IMAD.MOV.U32 R6, RZ, RZ, R8 ;  /* 0x000000ffff067224 */ /* 0x000fe400078e0008 */
[----:B------:R-:W-:Y:S01]  /*0310*/  IMAD.HI.U32 R3, R3, R9, R2 ;  /* 0x0000000903037227 */ /* 0x000fe200078e0002 */
[----:B------:R-:W-:-:S05]  /*0320*/  CS2R R8, SRZ ;  /* 0x0000000000087805 */ /* 0x000fca000001ff00 */
[----:B------:R-:W-:-:S04]  /*0330*/  IMAD.HI.U32 R3, R3, R6, RZ ;  /* 0x0000000603037227 */ /* 0x000fc800078e00ff */
[----:B------:R-:W-:-:S05]  /*0340*/  IMAD R0, R3, R0, R6 ;  /* 0x0000000003007224 */ /* 0x000fca00078e0206 */
[----:B------:R-:W-:-:S13]  /*0350*/  ISETP.GT.U32.AND P1, PT, R7, R0, PT ;  /* 0x000000000700720c */ /* 0x000fda0003f24070 */
[----:B------:R-:W-:Y:S02]  /*0360*/  @!P1 IMAD.IADD R0, R0, 0x1, -R7 ;  /* 0x0000000100009824 */ /* 0x000fe400078e0a07 */
[----:B------:R-:W-:Y:S01]  /*0370*/  @!P1 VIADD R3, R3, 0x1 ;  /* 0x0000000103039836 */ /* 0x000fe20000000000 */
[----:B------:R-:W-:Y:S02]  /*0380*/  ISETP.NE.AND P1, PT, R4, RZ, PT ;  /* 0x000000ff0400720c */ /* 0x000fe40003f25270 */
[----:B------:R-:W-:Y:S02]  /*0390*/  ISETP.GE.U32.AND P0, PT, R0, R7, PT ;  /* 0x000000070000720c */ /* 0x000fe40003f06070 */
[----:B------:R-:W-:Y:S02]  /*03a0*/  CS2R R6, SRZ ;  /* 0x0000000000067805 */ /* 0x000fe4000001ff00 */
[----:B------:R-:W-:-:S04]  /*03b0*/  LOP3.LUT R0, R5, R4, RZ, 0x3c, !PT ;  /* 0x0000000405007212 */ /* 0x000fc800078e3cff */
[----:B------:R-:W-:Y:S02]  /*03c0*/  ISETP.GE.AND P2, PT, R0, RZ, PT ;  /* 0x000000ff0000720c */ /* 0x000fe40003f46270 */
[----:B------:R-:W0:Y:S03]  /*03d0*/  S2R R0, SR_TID.X ;  /* 0x0000000000007919 */ /* 0x000e260000002100 */
[----:B------:R-:W-:Y:S02]  /*03e0*/  @P0 IADD3 R3, PT, PT, R3, 0x1, RZ ;  /* 0x0000000103030810 */ /* 0x000fe40007ffe0ff */
[----:B---3--:R-:W-:-:S03]  /*03f0*/  ISETP.GE.AND P0, PT, R74, 0x1, PT ;  /* 0x000000014a00780c */ /* 0x008fc60003f06270 */
[----:B------:R-:W-:Y:S01]  /*0400*/  IMAD.MOV.U32 R83, RZ, RZ, R3 ;  /* 0x000000ffff537224 */ /* 0x000fe200078e0003 */
[----:B------:R-:W-:-:S03]  /*0410*/  CS2R R2, SRZ ;  /* 0x0000000000027805 */ /* 0x000fc6000001ff00 */
[----:B------:R-:W-:Y:S01]  /*0420*/  @!P2 IMAD.MOV R83, RZ, RZ, -R83 ;  /* 0x000000ffff53a224 */ /* 0x000fe200078e0a53 */
[----:B------:R-:W-:-:S05]  /*0430*/  @!P1 LOP3.LUT R83, RZ, R4, RZ, 0x33, !PT ;  /* 0x00000004ff539212 */ /* 0x000fca00078e33ff */
[----:B------:R-:W-:Y:S02]  /*0440*/  IMAD.MOV R84, RZ, RZ, -R83 ;  /* 0x000000ffff547224 */ /* 0x000fe400078e0a53 */
[----:B------:R-:W-:Y:S02]  /*0450*/  IMAD.SHL.U32 R83, R83, 0x80, RZ ;  /* 0x0000008053537824 */ /* 0x000fe400078e00ff */
[----:B------:R-:W-:Y:S01]  /*0460*/  IMAD R84, R4, R84, R5 ;  /* 0x0000005404547224 */ /* 0x000fe200078e0205 */
[----:B------:R-:W-:-:S03]  /*0470*/  CS2R R4, SRZ ;  /* 0x0000000000047805 */ /* 0x000fc6000001ff00 */
[----:B------:R-:W-:Y:S01]  /*0480*/  IMAD.SHL.U32 R84, R84, 0x80, RZ ;  /* 0x0000008054547824 */ /* 0x000fe200078e00ff */
[--C-:B0-----:R-:W-:Y:S02]  /*0490*/  SHF.R.U32.HI R66, RZ, 0x2, R0.reuse ;  /* 0x00000002ff427819 */ /* 0x101fe40000011600 */
[--C-:B------:R-:W-:Y:S02]  /*04a0*/  SHF.R.U32.HI R82, RZ, 0x5, R0.reuse ;  /* 0x00000005ff527819 */ /* 0x100fe40000011600 */
[----:B------:R-:W-:Y:S02]  /*04b0*/  SHF.R.U32.HI R68, RZ, 0x6, R0 ;  /* 0x00000006ff447819 */ /* 0x000fe40000011600 */
[----:B------:R-:W-:Y:S02]  /*04c0*/  LOP3.LUT R70, R0, 0x3, RZ, 0xc0, !PT ;  /* 0x0000000300467812 */ /* 0x000fe400078ec0ff */
[----:B------:R-:W-:Y:S02]  /*04d0*/  LOP3.LUT R71, R66, 0x7, RZ, 0xc0, !PT ;  /* 0x0000000742477812 */ /* 0x000fe400078ec0ff */
[----:B------:R-:W-:Y:S01]  /*04e0*/  LOP3.LUT R69, R82, 0x1, RZ, 0xc0, !PT ;  /* 0x0000000152457812 */ /* 0x000fe200078ec0ff */
[----:B--2---:R-:W-:Y:S06]  /*04f0*/  @!P0 BRA `(.L_x_0) ;  /* 0x0000001400148947 */ /* 0x004fec0003800000 */
[----:B------:R-:W0:Y:S01]  /*0500*/  LDC.64 R66, c[0x0][0x380] ;  /* 0x0000e000ff427b82 */ /* 0x000e220000000a00 */
[----:B------:R-:W-:Y:S01]  /*0510*/  IMAD R65, R83, R74, RZ ;  /* 0x0000004a53417224 */ /* 0x000fe200078e02ff */
[----:B------:R-:W1:Y:S01]  /*0520*/  LDCU UR6, c[0x0][0x398] ;  /* 0x00007300ff0677ac */ /* 0x000e620008000800 */
[----:B------:R-:W-:Y:S01]  /*0530*/  IMAD R71, R68, 0x10, R71 ;  /* 0x0000001044477824 */ /* 0x000fe200078e0247 */
[----:B------:R-:W-:Y:S01]  /*0540*/  SHF.R.U32.HI R68, RZ, 0x8, R0 ;  /* 0x00000008ff447819 */ /* 0x000fe20000011600 */
[C---:B------:R-:W-:Y:S01]  /*0550*/  VIADD R86, R0.reuse, 0x100 ;  /* 0x0000010000567836 */ /* 0x040fe20000000000 */
[----:B------:R-:W-:Y:S01]  /*0560*/  UMOV UR4, 0x400 ;  /* 0x0000040000047882 */ /* 0x000fe20000000000 */
[C---:B------:R-:W-:Y:S01]  /*0570*/  VIADD R87, R0.reuse, 0x200 ;  /* 0x0000020000577836 */ /* 0x040fe20000000000 */
[----:B------:R-:W2:Y:S01]  /*0580*/  S2UR UR5, SR_CgaCtaId ;  /* 0x00000000000579c3 */ /* 0x000ea20000008800 */
[----:B------:R-:W-:Y:S01]  /*0590*/  IMAD R70, R69, 0x20, R70 ;  /* 0x0000002045467824 */ /* 0x000fe200078e0246 */
[----:B------:R-:W-:Y:S01]  /*05a0*/  UIADD3 UR4, UPT, UPT, UR4, 0x4000, URZ ;  /* 0x0000400004047890 */ /* 0x000fe2000fffe0ff */
[C---:B------:R-:W-:Y:S01]  /*05b0*/  IMAD.SHL.U32 R69, R0.reuse, 0x4, RZ ;  /* 0x0000000400457824 */ /* 0x040fe200078e00ff */
[C---:B------:R-:W-:Y:S01]  /*05c0*/  LOP3.LUT R91, R0.reuse, 0x7f, RZ, 0xc0, !PT ;  /* 0x0000007f005b7812 */ /* 0x040fe200078ec0ff */
[----:B------:R-:W-:Y:S01]  /*05d0*/  IMAD.MOV R68, RZ, RZ, -R68 ;  /* 0x000000ffff447224 */ /* 0x000fe200078e0a44 */
[----:B------:R-:W-:Y:S01]  /*05e0*/  SHF.R.U32.HI R90, RZ, 0x7, R0 ;  /* 0x00000007ff5a7819 */ /* 0x000fe20000011600 */
[C---:B------:R-:W-:Y:S01]  /*05f0*/  IMAD.IADD R88, R109.reuse, 0x1, -R84 ;  /* 0x000000016d587824 */ /* 0x040fe200078e0a54 */
[--C-:B------:R-:W-:Y:S01]  /*0600*/  SHF.R.U32.HI R98, RZ, 0x7, R86.reuse ;  /* 0x00000007ff627819 */ /* 0x100fe20000011656 */
[----:B------:R-:W-:Y:S01]  /*0610*/  IMAD.SHL.U32 R89, R109, 0x20, RZ ;  /* 0x000000206d597824 */ /* 0x000fe200078e00ff */
[----:B------:R-:W-:Y:S01]  /*0620*/  LOP3.LUT R85, R0, 0x1f, RZ, 0xc0, !PT ;  /* 0x0000001f00557812 */ /* 0x000fe200078ec0ff */
[-CC-:B------:R-:W-:Y:S01]  /*0630*/  IMAD R97, R90, R109.reuse, R91.reuse ;  /* 0x0000006d5a617224 */ /* 0x180fe200078e025b */
[----:B------:R-:W-:Y:S01]  /*0640*/  SHF.R.U32.HI R94, RZ, 0x5, R86 ;  /* 0x00000005ff5e7819 */ /* 0x000fe20000011656 */
[----:B------:R-:W-:Y:S01]  /*0650*/  IMAD R107, R98, R109, R91 ;  /* 0x0000006d626b7224 */ /* 0x000fe200078e025b */
[--C-:B------:R-:W-:Y:S01]  /*0660*/  SHF.R.U32.HI R96, RZ, 0x5, R87.reuse ;  /* 0x00000005ff607819 */ /* 0x100fe20000011657 */
[----:B------:R-:W-:Y:S01]  /*0670*/  IMAD.SHL.U32 R93, R70, 0x2, RZ ;  /* 0x00000002465d7824 */ /* 0x000fe200078e00ff */
[----:B------:R-:W-:Y:S01]  /*0680*/  SHF.R.U32.HI R100, RZ, 0x7, R87 ;  /* 0x00000007ff647819 */ /* 0x000fe20000011657 */
[----:B0-----:R-:W-:Y:S01]  /*0690*/  IMAD.WIDE R66, R65, 0x4, R66 ;  /* 0x0000000441427825 */ /* 0x001fe200078e0242 */
[----:B------:R-:W-:-:S02]  /*06a0*/  LOP3.LUT R69, R69, 0x1fc, RZ, 0xc0, !PT ;  /* 0x000001fc45457812 */ /* 0x000fc400078ec0ff */
[----:B------:R-:W-:Y:S01]  /*06b0*/  SHF.L.U32 R92, R71, 0x1, RZ ;  /* 0x00000001475c7819 */ /* 0x000fe200000006ff */
[----:B------:R-:W-:Y:S01]  /*06c0*/  IMAD.MOV.U32 R73, RZ, RZ, R67 ;  /* 0x000000ffff497224 */ /* 0x000fe200078e0043 */
[----:B------:R-:W-:Y:S01]  /*06d0*/  MOV R72, R66 ;  /* 0x0000004200487202 */ /* 0x000fe20000000f00 */
[----:B------:R-:W-:Y:S01]  /*06e0*/  IMAD.MOV.U32 R65, RZ, RZ, RZ ;  /* 0x000000ffff417224 */ /* 0x000fe200078e00ff */
[----:B------:R-:W0:Y:S01]  /*06f0*/  LDC.64 R66, c[0x0][0x388] ;  /* 0x0000e200ff427b82 */ /* 0x000e220000000a00 */
[----:B--2---:R-:W-:Y:S01]  /*0700*/  ULEA UR4, UR5, UR4, 0x18 ;  /* 0x0000000405047291 */ /* 0x004fe2000f8ec0ff */
[-CC-:B------:R-:W-:Y:S01]  /*0710*/  IMAD R95, R82, R74.reuse, R85.reuse ;  /* 0x0000004a525f7224 */ /* 0x180fe200078e0255 */
[----:B-1----:R-:W-:Y:S01]  /*0720*/  IADD3 R99, PT, PT, -R83, UR6, RZ ;  /* 0x0000000653637c10 */ /* 0x002fe2000fffe1ff */
[-CC-:B------:R-:W-:Y:S01]  /*0730*/  IMAD R103, R94, R74.reuse, R85.reuse ;  /* 0x0000004a5e677224 */ /* 0x180fe200078e0255 */
[----:B------:R-:W-:Y:S01]  /*0740*/  LOP3.LUT R101, R68, 0x3, RZ, 0xc0, !PT ;  /* 0x0000000344657812 */ /* 0x000fe200078ec0ff */
[----:B------:R-:W-:-:S02]  /*0750*/  IMAD R105, R96, R74, R85 ;  /* 0x0000004a60697224 */ /* 0x000fc400078e0255 */
[----:B------:R-:W-:Y:S02]  /*0760*/  IMAD R109, R100, R109, R91 ;  /* 0x0000006d646d7224 */ /* 0x000fe400078e025b */
[----:B------:R-:W-:Y:S01]  /*0770*/  VIADD R102, R69, UR4 ;  /* 0x0000000445667c36 */ /* 0x000fe20008000000 */
[----:B------:R-:W-:Y:S01]  /*0780*/  UMOV UR4, URZ ;  /* 0x000000ff00047c82 */ /* 0x000fe20008000000 */
[----:B0-----:R-:W-:-:S07]  /*0790*/  IMAD.WIDE.U32 R66, R84, 0x4, R66 ;  /* 0x0000000454427825 */ /* 0x001fce00078e0042 */
.L_x_14:
[----:B------:R-:W0:Y:S01]  /*07a0*/  LDCU UR8, c[0x0][0x3a0] ;  /* 0x00007400ff0877ac */ /* 0x000e220008000800 */
[----:B------:R-:W-:Y:S01]  /*07b0*/  ISETP.NE.AND P1, PT, R101, RZ, PT ;  /* 0x000000ff6500720c */ /* 0x000fe20003f25270 */
[----:B------:R-:W-:Y:S01]  /*07c0*/  BSSY.RECONVERGENT B0, `(.L_x_1) ;  /* 0x000002b000007945 */ /* 0x000fe20003800200 */
[----:B------:R-:W-:Y:S02]  /*07d0*/  IMAD.MOV.U32 R78, RZ, RZ, R0 ;  /* 0x000000ffff4e7224 */ /* 0x000fe400078e0000 */
[----:B------:R-:W-:Y:S02]  /*07e0*/  IMAD.MOV.U32 R68, RZ, RZ, R72 ;  /* 0x000000ffff447224 */ /* 0x000fe400078e0048 */
[----:B------:R-:W-:Y:S01]  /*07f0*/  IMAD.MOV.U32 R69, RZ, RZ, R73 ;  /* 0x000000ffff457224 */ /* 0x000fe200078e0049 */
[----:B0-----:R-:W-:Y:S02]  /*0800*/  UIADD3 UR7, UPT, UPT, -UR4, UR8, URZ ;  /* 0x0000000804077290 */ /* 0x001fe4000fffe1ff */
[----:B------:R-:W-:-:S04]  /*0810*/  UIADD3 UR4, UPT, UPT, UR4, 0x20, URZ ;  /* 0x0000002004047890 */ /* 0x000fc8000fffe0ff */
[----:B------:R-:W-:Y:S01]  /*0820*/  UISETP.GE.AND UP1, UPT, UR4, UR8, UPT ;  /* 0x000000080400728c */ /* 0x000fe2000bf26270 */
[----:B------:R-:W-:Y:S10]  /*0830*/  @!P1 BRA `(.L_x_2) ;  /* 0x00000000008c9947 */ /* 0x000ff40003800000 */
[----:B------:R-:W-:Y:S01]  /*0840*/  ISETP.GE.AND P0, PT, R85, UR7, PT ;  /* 0x0000000755007c0c */ /* 0x000fe2000bf06270 */
[----:B------:R-:W-:-:S03]  /*0850*/  IMAD.MOV.U32 R72, RZ, RZ, RZ ;  /* 0x000000ffff487224 */ /* 0x000fc600078e00ff */
[----:B------:R-:W-:-:S13]  /*0860*/  ISETP.GE.OR P2, PT, R82, R99, P0 ;  /* 0x000000635200720c */ /* 0x000fda0000746670 */
[----:B------:R-:W-:-:S05]  /*0870*/  @!P2 IMAD.WIDE.U32 R70, R95, 0x4, R68 ;  /* 0x000000045f46a825 */ /* 0x000fca00078e0044 */
[----:B------:R-:W2:Y:S01]  /*0880*/  @!P2 LDG.E R72, desc[UR10][R70.64] ;  /* 0x0000000a4648a981 */ /* 0x000ea2000c1e1900 */
[----:B------:R-:W-:Y:S01]  /*0890*/  MOV R73, 0x400 ;  /* 0x0000040000497802 */ /* 0x000fe20000000f00 */
[----:B------:R-:W-:Y:S01]  /*08a0*/  IMAD.MOV.U32 R78, RZ, RZ, R86 ;  /* 0x000000ffff4e7224 */ /* 0x000fe200078e0056 */
[----:B------:R-:W-:Y:S01]  /*08b0*/  ISETP.NE.AND P2, PT, R101, 0x1, PT ;  /* 0x000000016500780c */ /* 0x000fe20003f45270 */
[----:B------:R-:W0:Y:S02]  /*08c0*/  S2R R74, SR_CgaCtaId ;  /* 0x00000000004a7919 */ /* 0x000e240000008800 */
[----:B0-----:R-:W-:-:S04]  /*08d0*/  LEA R73, R74, R73, 0x18 ;  /* 0x000000494a497211 */ /* 0x001fc800078ec0ff */
[----:B------:R-:W-:-:S05]  /*08e0*/  LEA R74, R82, R73, 0x7 ;  /* 0x00000049524a7211 */ /* 0x000fca00078e38ff */
[----:B------:R-:W-:-:S05]  /*08f0*/  IMAD R75, R85, 0x4, R74 ;  /* 0x00000004554b7824 */ /* 0x000fca00078e024a */
[----:B--2---:R0:W-:Y:S01]  /*0900*/  STS [R75], R72 ;  /* 0x000000484b007388 */ /* 0x0041e20000000800 */
[----:B------:R-:W-:Y:S05]  /*0910*/  @!P2 BRA `(.L_x_2) ;  /* 0x000000000054a947 */ /* 0x000fea0003800000 */
[----:B------:R-:W-:Y:S01]  /*0920*/  ISETP.GE.OR P2, PT, R94, R99, P0 ;  /* 0x000000635e00720c */ /* 0x000fe20000746670 */
[----:B0-----:R-:W-:-:S12]  /*0930*/  IMAD.MOV.U32 R72, RZ, RZ, RZ ;  /* 0x000000ffff487224 */ /* 0x001fd800078e00ff */
[----:B------:R-:W-:-:S05]  /*0940*/  @!P2 IMAD.WIDE.U32 R70, R103, 0x4, R68 ;  /* 0x000000046746a825 */ /* 0x000fca00078e0044 */
[----:B------:R-:W2:Y:S01]  /*0950*/  @!P2 LDG.E R72, desc[UR10][R70.64] ;  /* 0x0000000a4648a981 */ /* 0x000ea2000c1e1900 */
[----:B------:R-:W-:Y:S01]  /*0960*/  IMAD R74, R94, 0x80, R73 ;  /* 0x000000805e4a7824 */ /* 0x000fe200078e0249 */
[----:B------:R-:W-:Y:S01]  /*0970*/  ISETP.NE.AND P2, PT, R101, 0x2, PT ;  /* 0x000000026500780c */ /* 0x000fe20003f45270 */
[----:B------:R-:W-:Y:S02]  /*0980*/  IMAD.MOV.U32 R78, RZ, RZ, R87 ;  /* 0x000000ffff4e7224 */ /* 0x000fe400078e0057 */
[----:B------:R-:W-:-:S05]  /*0990*/  IMAD R75, R85, 0x4, R74 ;  /* 0x00000004554b7824 */ /* 0x000fca00078e024a */
[----:B--2---:R1:W-:Y:S05]  /*09a0*/  STS [R75], R72 ;  /* 0x000000484b007388 */ /* 0x0043ea0000000800 */
[----:B------:R-:W-:Y:S05]  /*09b0*/  @!P2 BRA `(.L_x_2) ;  /* 0x00000000002ca947 */ /* 0x000fea0003800000 */
[C---:B------:R-:W-:Y:S01]  /*09c0*/  ISETP.GE.OR P0, PT, R96.reuse, R99, P0 ;  /* 0x000000636000720c */ /* 0x040fe20000706670 */
[----:B------:R-:W-:Y:S01]  /*09d0*/  IMAD R70, R96, 0x80, R73 ;  /* 0x0000008060467824 */ /* 0x000fe200078e0249 */
[----:B------:R-:W-:Y:S04]  /*09e0*/  BSSY.RECONVERGENT B1, `(.L_x_3) ;  /* 0x0000006000017945 */ /* 0x000fe80003800200 */
[----:B------:R-:W-:Y:S01]  /*09f0*/  LEA R73, R85, R70, 0x2 ;  /* 0x0000004655497211 */ /* 0x000fe200078e10ff */
[----:B------:R-:W-:-:S06]  /*0a00*/  IMAD.MOV.U32 R70, RZ, RZ, RZ ;  /* 0x000000ffff467224 */ /* 0x000fcc00078e00ff */
[----:B------:R-:W-:Y:S05]  /*0a10*/  @P0 BRA `(.L_x_4) ;  /* 0x0000000000080947 */ /* 0x000fea0003800000 */
[----:B------:R-:W-:-:S06]  /*0a20*/  IMAD.WIDE.U32 R70, R105, 0x4, R68 ;  /* 0x0000000469467825 */ /* 0x000fcc00078e0044 */
[----:B------:R0:W5:Y:S02]  /*0a30*/  LDG.E R70, desc[UR10][R70.64] ;  /* 0x0000000a46467981 */ /* 0x000164000c1e1900 */
.L_x_4:
[----:B------:R-:W-:Y:S05]  /*0a40*/  BSYNC.RECONVERGENT B1 ;  /* 0x0000000000017941 */ /* 0x000fea0003800200 */
.L_x_3:
[----:B-----5:R2:W-:Y:S01]  /*0a50*/  STS [R73], R70 ;  /* 0x0000004649007388 */ /* 0x0205e20000000800 */
[----:B------:R-:W-:-:S07]  /*0a60*/  VIADD R78, R0, 0x300 ;  /* 0x00000300004e7836 */ /* 0x000fce0000000000 */
.L_x_2:
[----:B------:R-:W-:Y:S05]  /*0a70*/  BSYNC.RECONVERGENT B0 ;  /* 0x0000000000007941 */ /* 0x000fea0003800200 */
.L_x_1:
[----:B------:R-:W3:Y:S01]  /*0a80*/  S2UR UR6, SR_CgaCtaId ;  /* 0x00000000000679c3 */ /* 0x000ee20000008800 */
[----:B------:R-:W-:Y:S01]  /*0a90*/  UMOV UR5, 0x400 ;  /* 0x0000040000057882 */ /* 0x000fe20000000000 */
[C---:B--2---:R-:W-:Y:S01]  /*0aa0*/  VIADD R70, R78.reuse, 0x300 ;  /* 0x000003004e467836 */ /* 0x044fe20000000000 */
[----:B------:R-:W-:Y:S01]  /*0ab0*/  SHF.R.U32.HI R112, RZ, 0x5, R78 ;  /* 0x00000005ff707819 */ /* 0x000fe2000001164e */
[C---:B0-----:R-:W-:Y:S01]  /*0ac0*/  VIADD R71, R78.reuse, 0x200 ;  /* 0x000002004e477836 */ /* 0x041fe20000000000 */
[----:B------:R-:W-:Y:S01]  /*0ad0*/  BSSY.RECONVERGENT B0, `(.L_x_5) ;  /* 0x0000033000007945 */ /* 0x000fe20003800200 */
[----:B-1----:R-:W-:Y:S01]  /*0ae0*/  VIADD R72, R78, 0x100 ;  /* 0x000001004e487836 */ /* 0x002fe20000000000 */
[----:B------:R-:W-:Y:S01]  /*0af0*/  SHF.R.U32.HI R80, RZ, 0x5, R70 ;  /* 0x00000005ff507819 */ /* 0x000fe20000011646 */
[----:B------:R-:W-:Y:S01]  /*0b00*/  IMAD R115, R112, UR8, R85 ;  /* 0x0000000870737c24 */ /* 0x000fe2000f8e0255 */
[----:B------:R-:W-:Y:S02]  /*0b10*/  SHF.R.U32.HI R104, RZ, 0x5, R71 ;  /* 0x00000005ff687819 */ /* 0x000fe40000011647 */
[----:B------:R-:W-:Y:S01]  /*0b20*/  SHF.R.U32.HI R108, RZ, 0x5, R72 ;  /* 0x00000005ff6c7819 */ /* 0x000fe20000011648 */
[--C-:B------:R-:W-:Y:S01]  /*0b30*/  IMAD R81, R80, UR8, R85.reuse ;  /* 0x0000000850517c24 */ /* 0x100fe2000f8e0255 */
[----:B------:R-:W-:Y:S01]  /*0b40*/  ISETP.GE.AND P5, PT, R85, UR7, PT ;  /* 0x0000000755007c0c */ /* 0x000fe2000bfa6270 */
[----:B------:R-:W-:-:S02]  /*0b50*/  IMAD R111, R104, UR8, R85 ;  /* 0x00000008686f7c24 */ /* 0x000fc4000f8e0255 */
[----:B------:R-:W-:Y:S01]  /*0b60*/  IMAD R113, R108, UR8, R85 ;  /* 0x000000086c717c24 */ /* 0x000fe2000f8e0255 */
[----:B---3--:R-:W-:-:S06]  /*0b70*/  ULEA UR5, UR6, UR5, 0x18 ;  /* 0x0000000506057291 */ /* 0x008fcc000f8ec0ff */
[----:B------:R-:W-:-:S04]  /*0b80*/  LEA R70, R85, UR5, 0x2 ;  /* 0x0000000555467c11 */ /* 0x000fc8000f8e10ff */
[----:B------:R-:W-:Y:S01]  /*0b90*/  LEA R110, R108, R70, 0x7 ;  /* 0x000000466c6e7211 */ /* 0x000fe200078e38ff */
[--C-:B------:R-:W-:Y:S02]  /*0ba0*/  IMAD R79, R80, 0x80, R70.reuse ;  /* 0x00000080504f7824 */ /* 0x100fe400078e0246 */
[--C-:B------:R-:W-:Y:S02]  /*0bb0*/  IMAD R106, R104, 0x80, R70.reuse ;  /* 0x00000080686a7824 */ /* 0x100fe400078e0246 */
[----:B------:R-:W-:-:S07]  /*0bc0*/  IMAD R114, R112, 0x80, R70 ;  /* 0x0000008070727824 */ /* 0x000fce00078e0246 */
.L_x_6:
[-C--:B------:R-:W-:Y:S02]  /*0bd0*/  ISETP.GE.OR P0, PT, R112, R99.reuse, P5 ;  /* 0x000000637000720c */ /* 0x080fe40002f06670 */
[----:B------:R-:W-:Y:S02]  /*0be0*/  CS2R R116, SRZ ;  /* 0x0000000000747805 */ /* 0x000fe4000001ff00 */
[-C--:B------:R-:W-:Y:S01]  /*0bf0*/  ISETP.GE.OR P2, PT, R108, R99.reuse, P5 ;  /* 0x000000636c00720c */ /* 0x080fe20002f46670 */
[----:B------:R-:W-:Y:S01]  /*0c00*/  IMAD.MOV.U32 R119, RZ, RZ, RZ ;  /* 0x000000ffff777224 */ /* 0x000fe200078e00ff */
[-C--:B------:R-:W-:Y:S02]  /*0c10*/  ISETP.GE.OR P3, PT, R104, R99.reuse, P5 ;  /* 0x000000636800720c */ /* 0x080fe40002f66670 */
[----:B------:R-:W-:Y:S01]  /*0c20*/  ISETP.GE.OR P4, PT, R80, R99, P5 ;  /* 0x000000635000720c */ /* 0x000fe20002f86670 */
[----:B------:R-:W-:Y:S01]  /*0c30*/  IMAD.MOV.U32 R121, RZ, RZ, RZ ;  /* 0x000000ffff797224 */ /* 0x000fe200078e00ff */
[----:B------:R-:W0:Y:S03]  /*0c40*/  LDC R118, c[0x0][0x3a0] ;  /* 0x0000e800ff767b82 */ /* 0x000e260000000800 */
[----:B------:R-:W-:-:S04]  /*0c50*/  @!P0 IMAD.WIDE.U32 R70, R115, 0x4, R68 ;  /* 0x0000000473468825 */ /* 0x000fc800078e0044 */
[--C-:B------:R-:W-:Y:S01]  /*0c60*/  @!P2 IMAD.WIDE.U32 R72, R113, 0x4, R68.reuse ;  /* 0x000000047148a825 */ /* 0x100fe200078e0044 */
[----:B------:R-:W2:Y:S03]  /*0c70*/  @!P0 LDG.E R117, desc[UR10][R70.64] ;  /* 0x0000000a46758981 */ /* 0x000ea6000c1e1900 */
[--C-:B------:R-:W-:Y:S01]  /*0c80*/  @!P3 IMAD.WIDE.U32 R74, R111, 0x4, R68.reuse ;  /* 0x000000046f4ab825 */ /* 0x100fe200078e0044 */
[----:B------:R-:W3:Y:S03]  /*0c90*/  @!P2 LDG.E R119, desc[UR10][R72.64] ;  /* 0x0000000a4877a981 */ /* 0x000ee6000c1e1900 */
[----:B------:R-:W-:Y:S01]  /*0ca0*/  @!P4 IMAD.WIDE.U32 R76, R81, 0x4, R68 ;  /* 0x00000004514cc825 */ /* 0x000fe200078e0044 */
[----:B------:R-:W4:Y:S04]  /*0cb0*/  @!P3 LDG.E R121, desc[UR10][R74.64] ;  /* 0x0000000a4a79b981 */ /* 0x000f28000c1e1900 */
[----:B------:R-:W5:Y:S01]  /*0cc0*/  @!P4 LDG.E R116, desc[UR10][R76.64] ;  /* 0x0000000a4c74c981 */ /* 0x000f62000c1e1900 */
[----:B------:R-:W-:Y:S01]  /*0cd0*/  ISETP.GE.U32.AND P0, PT, R78, 0xc00, PT ;  /* 0x00000c004e00780c */ /* 0x000fe20003f06070 */
[----:B0-----:R-:W-:Y:S01]  /*0ce0*/  IMAD R81, R118, 0x20, R81 ;  /* 0x0000002076517824 */ /* 0x001fe200078e0251 */
[----:B------:R-:W-:Y:S01]  /*0cf0*/  IADD3 R78, PT, PT, R78, 0x400, RZ ;  /* 0x000004004e4e7810 */ /* 0x000fe20007ffe0ff */
[----:B------:R-:W-:-:S02]  /*0d00*/  IMAD R111, R118, 0x20, R111 ;  /* 0x00000020766f7824 */ /* 0x000fc400078e026f */
[C---:B------:R-:W-:Y:S02]  /*0d10*/  IMAD R113, R118.reuse, 0x20, R113 ;  /* 0x0000002076717824 */ /* 0x040fe400078e0271 */
[----:B------:R-:W-:Y:S02]  /*0d20*/  IMAD R115, R118, 0x20, R115 ;  /* 0x0000002076737824 */ /* 0x000fe400078e0273 */
[----:B------:R-:W-:Y:S02]  /*0d30*/  VIADD R80, R80, 0x20 ;  /* 0x0000002050507836 */ /* 0x000fe40000000000 */
[----:B------:R-:W-:Y:S02]  /*0d40*/  VIADD R104, R104, 0x20 ;  /* 0x0000002068687836 */ /* 0x000fe40000000000 */
[----:B------:R-:W-:Y:S02]  /*0d50*/  VIADD R108, R108, 0x20 ;  /* 0x000000206c6c7836 */ /* 0x000fe40000000000 */
[----:B------:R-:W-:Y:S01]  /*0d60*/  VIADD R112, R112, 0x20 ;  /* 0x0000002070707836 */ /* 0x000fe20000000000 */
[----:B--2---:R0:W-:Y:S04]  /*0d70*/  STS [R114], R117 ;  /* 0x0000007572007388 */ /* 0x0041e80000000800 */
[----:B---3--:R1:W-:Y:S04]  /*0d80*/  STS [R110], R119 ;  /* 0x000000776e007388 */ /* 0x0083e80000000800 */
[----:B----4-:R2:W-:Y:S01]  /*0d90*/  STS [R106], R121 ;  /* 0x000000796a007388 */ /* 0x0105e20000000800 */
[----:B0-----:R-:W-:-:S03]  /*0da0*/  VIADD R114, R114, 0x1000 ;  /* 0x0000100072727836 */ /* 0x001fc60000000000 */
[----:B-----5:R0:W-:Y:S01]  /*0db0*/  STS [R79], R116 ;  /* 0x000000744f007388 */ /* 0x0201e20000000800 */
[----:B-1----:R-:W-:Y:S02]  /*0dc0*/  VIADD R110, R110, 0x1000 ;  /* 0x000010006e6e7836 */ /* 0x002fe40000000000 */
[----:B--2---:R-:W-:Y:S01]  /*0dd0*/  VIADD R106, R106, 0x1000 ;  /* 0x000010006a6a7836 */ /* 0x004fe20000000000 */
[----:B0-----:R-:W-:Y:S01]  /*0de0*/  IADD3 R79, PT, PT, R79, 0x1000, RZ ;  /* 0x000010004f4f7810 */ /* 0x001fe20007ffe0ff */
[----:B------:R-:W-:Y:S06]  /*0df0*/  @!P0 BRA `(.L_x_6) ;  /* 0xfffffffc00748947 */ /* 0x000fec000383ffff */
[----:B------:R-:W-:Y:S05]  /*0e00*/  BSYNC.RECONVERGENT B0 ;  /* 0x0000000000007941 */ /* 0x000fea0003800200 */
.L_x_5:
[----:B------:R-:W-:Y:S01]  /*0e10*/  BSSY.RECONVERGENT B0, `(.L_x_7) ;  /* 0x0000027000007945 */ /* 0x000fe20003800200 */
[----:B------:R-:W-:-:S03]  /*0e20*/  IMAD.MOV.U32 R78, RZ, RZ, R0 ;  /* 0x000000ffff4e7224 */ /* 0x000fc600078e0000 */
[----:B------:R-:W-:Y:S05]  /*0e30*/  @!P1 BRA `(.L_x_8) ;  /* 0x0000000000909947 */ /* 0x000fea0003800000 */
[----:B------:R-:W-:Y:S01]  /*0e40*/  ISETP.GE.AND P0, PT, R91, R88, PT ;  /* 0x000000585b00720c */ /* 0x000fe20003f06270 */
[----:B------:R-:W-:-:S03]  /*0e50*/  IMAD.MOV.U32 R72, RZ, RZ, RZ ;  /* 0x000000ffff487224 */ /* 0x000fc600078e00ff */
[----:B------:R-:W-:-:S13]  /*0e60*/  ISETP.GE.OR P1, PT, R90, UR7, P0 ;  /* 0x000000075a007c0c */ /* 0x000fda0008726670 */
[----:B------:R-:W-:-:S05]  /*0e70*/  @!P1 IMAD.WIDE R70, R97, 0x4, R66 ;  /* 0x0000000461469825 */ /* 0x000fca00078e0242 */
[----:B------:R-:W2:Y:S01]  /*0e80*/  @!P1 LDG.E R72, desc[UR10][R70.64] ;  /* 0x0000000a46489981 */ /* 0x000ea2000c1e1900 */
[----:B------:R-:W-:Y:S01]  /*0e90*/  MOV R73, 0x400 ;  /* 0x0000040000497802 */ /* 0x000fe20000000f00 */
[----:B------:R-:W-:Y:S01]  /*0ea0*/  IMAD.MOV.U32 R78, RZ, RZ, R86 ;  /* 0x000000ffff4e7224 */ /* 0x000fe200078e0056 */
[----:B------:R-:W-:Y:S01]  /*0eb0*/  ISETP.NE.AND P1, PT, R101, 0x1, PT ;  /* 0x000000016500780c */ /* 0x000fe20003f25270 */
[----:B------:R-:W0:Y:S02]  /*0ec0*/  S2R R74, SR_CgaCtaId ;  /* 0x00000000004a7919 */ /* 0x000e240000008800 */
[----:B------:R-:W-:-:S05]  /*0ed0*/  VIADD R73, R73, 0x4000 ;  /* 0x0000400049497836 */ /* 0x000fca0000000000 */
[----:B0-----:R-:W-:-:S05]  /*0ee0*/  LEA R75, R74, R73, 0x18 ;  /* 0x000000494a4b7211 */ /* 0x001fca00078ec0ff */
[----:B------:R-:W-:-:S04]  /*0ef0*/  IMAD R74, R90, 0x200, R75 ;  /* 0x000002005a4a7824 */ /* 0x000fc800078e024b */
[----:B------:R-:W-:-:S05]  /*0f00*/  IMAD R73, R91, 0x4, R74 ;  /* 0x000000045b497824 */ /* 0x000fca00078e024a */
[----:B--2---:R0:W-:Y:S01]  /*0f10*/  STS [R73], R72 ;  /* 0x0000004849007388 */ /* 0x0041e20000000800 */
[----:B------:R-:W-:Y:S05]  /*0f20*/  @!P1 BRA `(.L_x_8) ;  /* 0x0000000000549947 */ /* 0x000fea0003800000 */
[----:B------:R-:W-:Y:S01]  /*0f30*/  ISETP.GE.OR P1, PT, R98, UR7, P0 ;  /* 0x0000000762007c0c */ /* 0x000fe20008726670 */
[----:B0-----:R-:W-:-:S12]  /*0f40*/  IMAD.MOV.U32 R72, RZ, RZ, RZ ;  /* 0x000000ffff487224 */ /* 0x001fd800078e00ff */
[----:B------:R-:W-:-:S05]  /*0f50*/  @!P1 IMAD.WIDE R70, R107, 0x4, R66 ;  /* 0x000000046b469825 */ /* 0x000fca00078e0242 */
[----:B------:R-:W2:Y:S01]  /*0f60*/  @!P1 LDG.E R72, desc[UR10][R70.64] ;  /* 0x0000000a46489981 */ /* 0x000ea2000c1e1900 */
[----:B------:R-:W-:Y:S01]  /*0f70*/  LEA R74, R98, R75, 0x9 ;  /* 0x0000004b624a7211 */ /* 0x000fe200078e48ff */
[----:B------:R-:W-:Y:S01]  /*0f80*/  IMAD.MOV.U32 R78, RZ, RZ, R87 ;  /* 0x000000ffff4e7224 */ /* 0x000fe200078e0057 */
[----:B------:R-:W-:-:S03]  /*0f90*/  ISETP.NE.AND P1, PT, R101, 0x2, PT ;  /* 0x000000026500780c */ /* 0x000fc60003f25270 */
[----:B------:R-:W-:-:S05]  /*0fa0*/  IMAD R73, R91, 0x4, R74 ;  /* 0x000000045b497824 */ /* 0x000fca00078e024a */
[----:B--2---:R1:W-:Y:S05]  /*0fb0*/  STS [R73], R72 ;  /* 0x0000004849007388 */ /* 0x0043ea0000000800 */
[----:B------:R-:W-:Y:S05]  /*0fc0*/  @!P1 BRA `(.L_x_8) ;  /* 0x00000000002c9947 */ /* 0x000fea0003800000 */
[C---:B------:R-:W-:Y:S01]  /*0fd0*/  ISETP.GE.OR P0, PT, R100.reuse, UR7, P0 ;  /* 0x0000000764007c0c */ /* 0x040fe20008706670 */
[----:B------:R-:W-:Y:S01]  /*0fe0*/  IMAD R70, R100, 0x200, R75 ;  /* 0x0000020064467824 */ /* 0x000fe200078e024b */
[----:B------:R-:W-:Y:S03]  /*0ff0*/  BSSY.RECONVERGENT B1, `(.L_x_9) ;  /* 0x0000006000017945 */ /* 0x000fe60003800200 */
[----:B-1----:R-:W-:Y:S02]  /*1000*/  IMAD R73, R91, 0x4, R70 ;  /* 0x000000045b497824 */ /* 0x002fe400078e0246 */
[----:B------:R-:W-:-:S06]  /*1010*/  IMAD.MOV.U32 R70, RZ, RZ, RZ ;  /* 0x000000ffff467224 */ /* 0x000fcc00078e00ff */
[----:B------:R-:W-:Y:S05]  /*1020*/  @P0 BRA `(.L_x_10) ;  /* 0x0000000000080947 */ /* 0x000fea0003800000 */
[----:B------:R-:W-:-:S06]  /*1030*/  IMAD.WIDE R70, R109, 0x4, R66 ;  /* 0x000000046d467825 */ /* 0x000fcc00078e0242 */
[----:B------:R0:W5:Y:S02]  /*1040*/  LDG.E R70, desc[UR10][R70.64] ;  /* 0x0000000a46467981 */ /* 0x000164000c1e1900 */
.L_x_10:
[----:B------:R-:W-:Y:S05]  /*1050*/  BSYNC.RECONVERGENT B1 ;  /* 0x0000000000017941 */ /* 0x000fea0003800200 */
.L_x_9:
[----:B-----5:R2:W-:Y:S01]  /*1060*/  STS [R73], R70 ;  /* 0x0000004649007388 */ /* 0x0205e20000000800 */
[----:B------:R-:W-:-:S07]  /*1070*/  VIADD R78, R0, 0x300 ;  /* 0x00000300004e7836 */ /* 0x000fce0000000000 */
.L_x_8:
[----:B------:R-:W-:Y:S05]  /*1080*/  BSYNC.RECONVERGENT B0 ;  /* 0x0000000000007941 */ /* 0x000fea0003800200 */
.L_x_7:
[----:B------:R-:W-:Y:S01]  /*1090*/  BSSY.RECONVERGENT B0, `(.L_x_11) ;  /* 0x000002c000007945 */ /* 0x000fe20003800200 */
[----:B------:R-:W-:-:S13]  /*10a0*/  ISETP.GE.AND P4, PT, R91, R88, PT ;  /* 0x000000585b00720c */ /* 0x000fda0003f86270 */
.L_x_12:
[C---:B--2---:R-:W-:Y:S01]  /*10b0*/  VIADD R70, R78.reuse, 0x100 ;  /* 0x000001004e467836 */ /* 0x044fe20000000000 */
[C---:B0-----:R-:W-:Y:S01]  /*10c0*/  IADD3 R71, PT, PT, R78.reuse, 0x200, RZ ;  /* 0x000002004e477810 */ /* 0x041fe20007ffe0ff */
[----:B-1----:R-:W-:Y:S01]  /*10d0*/  VIADD R72, R78, 0x300 ;  /* 0x000003004e487836 */ /* 0x002fe20000000000 */
[----:B------:R-:W-:Y:S01]  /*10e0*/  SHF.R.U32.HI R80, RZ, 0x7, R78 ;  /* 0x00000007ff507819 */ /* 0x000fe2000001164e */
[----:B------:R-:W-:Y:S01]  /*10f0*/  IMAD.MOV.U32 R79, RZ, RZ, RZ ;  /* 0x000000ffff4f7224 */ /* 0x000fe200078e00ff */
[----:B------:R-:W-:Y:S01]  /*1100*/  SHF.R.U32.HI R104, RZ, 0x7, R70 ;  /* 0x00000007ff687819 */ /* 0x000fe20000011646 */
[----:B------:R-:W-:Y:S01]  /*1110*/  IMAD.MOV.U32 R81, RZ, RZ, RZ ;  /* 0x000000ffff517224 */ /* 0x000fe200078e00ff */
[----:B------:R-:W-:Y:S01]  /*1120*/  SHF.R.U32.HI R111, RZ, 0x7, R71 ;  /* 0x00000007ff6f7819 */ /* 0x000fe20000011647 */
[----:B------:R-:W-:Y:S01]  /*1130*/  IMAD.MOV.U32 R106, RZ, RZ, RZ ;  /* 0x000000ffff6a7224 */ /* 0x000fe200078e00ff */
[----:B------:R-:W-:Y:S01]  /*1140*/  SHF.R.U32.HI R113, RZ, 0x7, R72 ;  /* 0x00000007ff717819 */ /* 0x000fe20000011648 */
[----:B------:R-:W-:Y:S01]  /*1150*/  IMAD.MOV.U32 R108, RZ, RZ, RZ ;  /* 0x000000ffff6c7224 */ /* 0x000fe200078e00ff */
[----:B------:R-:W-:-:S02]  /*1160*/  ISETP.GE.OR P0, PT, R80, UR7, P4 ;  /* 0x0000000750007c0c */ /* 0x000fc4000a706670 */
[----:B------:R-:W-:Y:S02]  /*1170*/  ISETP.GE.OR P1, PT, R104, UR7, P4 ;  /* 0x0000000768007c0c */ /* 0x000fe4000a726670 */
[----:B------:R-:W-:Y:S02]  /*1180*/  ISETP.GE.OR P2, PT, R111, UR7, P4 ;  /* 0x000000076f007c0c */ /* 0x000fe4000a746670 */
[----:B------:R-:W-:-:S07]  /*1190*/  ISETP.GE.OR P3, PT, R113, UR7, P4 ;  /* 0x0000000771007c0c */ /* 0x000fce000a766670 */
[----:B------:R-:W0:Y:S08]  /*11a0*/  @!P0 LDC R71, c[0x0][0x39c] ;  /* 0x0000e700ff478b82 */ /* 0x000e300000000800 */
[----:B------:R-:W1:Y:S08]  /*11b0*/  @!P1 LDC R73, c[0x0][0x39c] ;  /* 0x0000e700ff499b82 */ /* 0x000e700000000800 */
[----:B------:R-:W2:Y:S08]  /*11c0*/  @!P2 LDC R70, c[0x0][0x39c] ;  /* 0x0000e700ff46ab82 */ /* 0x000eb00000000800 */
[----:B------:R-:W3:Y:S01]  /*11d0*/  @!P3 LDC R72, c[0x0][0x39c] ;  /* 0x0000e700ff48bb82 */ /* 0x000ee20000000800 */
[----:B0-----:R-:W-:-:S02]  /*11e0*/  @!P0 IMAD R71, R80, R71, R91 ;  /* 0x0000004750478224 */ /* 0x001fc400078e025b */
[--C-:B-1----:R-:W-:Y:S02]  /*11f0*/  @!P1 IMAD R73, R104, R73, R91.reuse ;  /* 0x0000004968499224 */ /* 0x102fe400078e025b */
[----:B--2---:R-:W-:Y:S02]  /*1200*/  @!P2 IMAD R75, R111, R70, R91 ;  /* 0x000000466f4ba224 */ /* 0x004fe400078e025b */
[----:B------:R-:W-:-:S04]  /*1210*/  @!P0 IMAD.WIDE R70, R71, 0x4, R66 ;  /* 0x0000000447468825 */ /* 0x000fc800078e0242 */
[----:B------:R-:W-:Y:S01]  /*1220*/  @!P2 IMAD.WIDE R74, R75, 0x4, R66 ;  /* 0x000000044b4aa825 */ /* 0x000fe200078e0242 */
[----:B------:R-:W2:Y:S03]  /*1230*/  @!P0 LDG.E R79, desc[UR10][R70.64] ;  /* 0x0000000a464f8981 */ /* 0x000ea6000c1e1900 */
[----:B---3--:R-:W-:Y:S01]  /*1240*/  @!P3 IMAD R77, R113, R72, R91 ;  /* 0x00000048714db224 */ /* 0x008fe200078e025b */
[----:B------:R-:W3:Y:S01]  /*1250*/  @!P2 LDG.E R106, desc[UR10][R74.64] ;  /* 0x0000000a4a6aa981 */ /* 0x000ee2000c1e1900 */
[----:B------:R-:W-:-:S04]  /*1260*/  @!P1 IMAD.WIDE R72, R73, 0x4, R66 ;  /* 0x0000000449489825 */ /* 0x000fc800078e0242 */
[----:B------:R-:W-:Y:S01]  /*1270*/  @!P3 IMAD.WIDE R76, R77, 0x4, R66 ;  /* 0x000000044d4cb825 */ /* 0x000fe200078e0242 */
[----:B------:R-:W4:Y:S04]  /*1280*/  @!P1 LDG.E R81, desc[UR10][R72.64] ;  /* 0x0000000a48519981 */ /* 0x000f28000c1e1900 */
[----:B------:R-:W5:Y:S01]  /*1290*/  @!P3 LDG.E R108, desc[UR10][R76.64] ;  /* 0x0000000a4c6cb981 */ /* 0x000f62000c1e1900 */
[--C-:B------:R-:W-:Y:S01]  /*12a0*/  IMAD R80, R80, 0x200, R102.reuse ;  /* 0x0000020050507824 */ /* 0x100fe200078e0266 */
[----:B------:R-:W-:Y:S01]  /*12b0*/  LEA R111, R111, R102, 0x9 ;  /* 0x000000666f6f7211 */ /* 0x000fe200078e48ff */
[--C-:B------:R-:W-:Y:S02]  /*12c0*/  IMAD R104, R104, 0x200, R102.reuse ;  /* 0x0000020068687824 */ /* 0x100fe400078e0266 */
[----:B------:R-:W-:Y:S01]  /*12d0*/  IMAD R113, R113, 0x200, R102 ;  /* 0x0000020071717824 */ /* 0x000fe200078e0266 */
[C---:B------:R-:W-:Y:S01]  /*12e0*/  ISETP.GE.U32.AND P0, PT, R78.reuse, 0xc00, PT ;  /* 0x00000c004e00780c */ /* 0x040fe20003f06070 */
[----:B------:R-:W-:Y:S01]  /*12f0*/  VIADD R78, R78, 0x400 ;  /* 0x000004004e4e7836 */ /* 0x000fe20000000000 */
[----:B--2---:R0:W-:Y:S04]  /*1300*/  STS [R80], R79 ;  /* 0x0000004f50007388 */ /* 0x0041e80000000800 */
[----:B----4-:R0:W-:Y:S04]  /*1310*/  STS [R104], R81 ;  /* 0x0000005168007388 */ /* 0x0101e80000000800 */
[----:B---3--:R0:W-:Y:S04]  /*1320*/  STS [R111], R106 ;  /* 0x0000006a6f007388 */ /* 0x0081e80000000800 */
[----:B-----5:R0:W-:Y:S01]  /*1330*/  STS [R113], R108 ;  /* 0x0000006c71007388 */ /* 0x0201e20000000800 */
[----:B------:R-:W-:Y:S05]  /*1340*/  @!P0 BRA `(.L_x_12) ;  /* 0xfffffffc00588947 */ /* 0x000fea000383ffff */
[----:B------:R-:W-:Y:S05]  /*1350*/  BSYNC.RECONVERGENT B0 ;  /* 0x0000000000007941 */ /* 0x000fea0003800200 */
.L_x_11:
[----:B------:R-:W1:Y:S08]  /*1360*/  S2UR UR6, SR_CgaCtaId ;  /* 0x00000000000679c3 */ /* 0x000e700000008800 */
[----:B------:R-:W-:Y:S06]  /*1370*/  BAR.SYNC.DEFER_BLOCKING 0x0 ;  /* 0x0000000000007b1d */ /* 0x000fec0000010000 */
[----:B------:R-:W-:-:S02]  /*1380*/  UMOV UR5, 0x400 ;  /* 0x0000040000057882 */ /* 0x000fc40000000000 */
[----:B------:R-:W-:Y:S02]  /*1390*/  UIADD3 UR8, UPT, UPT, UR5, 0x4000, URZ ;  /* 0x0000400005087890 */ /* 0x000fe4000fffe0ff */
[----:B-1----:R-:W-:Y:S02]  /*13a0*/  ULEA UR7, UR6, UR5, 0x18 ;  /* 0x0000000506077291 */ /* 0x002fe4000f8ec0ff */
[----:B------:R-:W-:Y:S01]  /*13b0*/  ULEA UR8, UR6, UR8, 0x18 ;  /* 0x0000000806087291 */ /* 0x000fe2000f8ec0ff */
[----:B------:R-:W-:-:S11]  /*13c0*/  UMOV UR5, URZ ;  /* 0x000000ff00057c82 */ /* 0x000fd60008000000 */
.L_x_13:
[----:B------:R-:W-:Y:S02]  /*13d0*/  ULEA UR6, UR5, UR7, 0x2 ;  /* 0x0000000705067291 */ /* 0x000fe4000f8e10ff */
[----:B------:R-:W-:Y:S02]  /*13e0*/  ULEA UR9, UR5, UR8, 0x9 ;  /* 0x0000000805097291 */ /* 0x000fe4000f8e48ff */
[----:B------:R-:W-:Y:S02]  /*13f0*/  UIADD3 UR5, UPT, UPT, UR5, 0x1, URZ ;  /* 0x0000000105057890 */ /* 0x000fe4000fffe0ff */
[----:B0-----:R-:W-:Y:S02]  /*1400*/  LEA R104, R92, UR6, 0x7 ;  /* 0x000000065c687c11 */ /* 0x001fe4000f8e38ff */
[----:B------:R-:W-:Y:S01]  /*1410*/  LEA R106, R93, UR9, 0x2 ;  /* 0x000000095d6a7c11 */ /* 0x000fe2000f8e10ff */
[----:B------:R-:W-:Y:S02]  /*1420*/  UISETP.NE.AND UP0, UPT, UR5, 0x20, UPT ;  /* 0x000000200500788c */ /* 0x000fe4000bf05270 */
[----:B------:R-:W-:Y:S04]  /*1430*/  LDS R111, [R104] ;  /* 0x00000000686f7984 */ /* 0x000fe80000000800 */
[----:B------:R-:W0:Y:S04]  /*1440*/  LDS.64 R80, [R106] ;  /* 0x000000006a507984 */ /* 0x000e280000000a00 */
[----:B------:R-:W1:Y:S04]  /*1450*/  LDS R113, [R104+0x80] ;  /* 0x0000800068717984 */ /* 0x000e680000000800 */
[----:B------:R-:W2:Y:S04]  /*1460*/  LDS R115, [R104+0x800] ;  /* 0x0008000068737984 */ /* 0x000ea80000000800 */
[----:B------:R-:W3:Y:S04]  /*1470*/  LDS R117, [R104+0x880] ;  /* 0x0008800068757984 */ /* 0x000ee80000000800 */
[----:B------:R-:W4:Y:S04]  /*1480*/  LDS.64 R78, [R106+0x20] ;  /* 0x000020006a4e7984 */ /* 0x000f280000000a00 */
[----:B------:R-:W5:Y:S04]  /*1490*/  LDS.64 R70, [R106+0x40] ;  /* 0x000040006a467984 */ /* 0x000f680000000a00 */
[----:B------:R-:W5:Y:S04]  /*14a0*/  LDS.64 R72, [R106+0x60] ;  /* 0x000060006a487984 */ /* 0x000f680000000a00 */
[----:B------:R-:W5:Y:S04]  /*14b0*/  LDS.64 R74, [R106+0x80] ;  /* 0x000080006a4a7984 */ /* 0x000f680000000a00 */
[----:B------:R-:W5:Y:S01]  /*14c0*/  LDS.64 R76, [R106+0xa0] ;  /* 0x0000a0006a4c7984 */ /* 0x000f620000000a00 */
[CC--:B0-----:R-:W-:Y:S01]  /*14d0*/  FFMA R22, R111.reuse, R80.reuse, R22 ;  /* 0x000000506f167223 */ /* 0x0c1fe20000000016 */
[-C--:B------:R-:W-:Y:S01]  /*14e0*/  FFMA R23, R111, R81.reuse, R23 ;  /* 0x000000516f177223 */ /* 0x080fe20000000017 */
[CC--:B-1----:R-:W-:Y:S01]  /*14f0*/  FFMA R24, R113.reuse, R80.reuse, R24 ;  /* 0x0000005071187223 */ /* 0x0c2fe20000000018 */
[-C--:B------:R-:W-:Y:S01]  /*1500*/  FFMA R25, R113, R81.reuse, R25 ;  /* 0x0000005171197223 */ /* 0x080fe20000000019 */
[CC--:B--2---:R-:W-:Y:S01]  /*1510*/  FFMA R54, R115.reuse, R80.reuse, R54 ;  /* 0x0000005073367223 */ /* 0x0c4fe20000000036 */
[-C--:B------:R-:W-:Y:S01]  /*1520*/  FFMA R55, R115, R81.reuse, R55 ;  /* 0x0000005173377223 */ /* 0x080fe20000000037 */
[C---:B---3--:R-:W-:Y:S01]  /*1530*/  FFMA R56, R117.reuse, R80, R56 ;  /* 0x0000005075387223 */ /* 0x048fe20000000038 */
[----:B------:R-:W-:-:S02]  /*1540*/  FFMA R57, R117, R81, R57 ;  /* 0x0000005175397223 */ /* 0x000fc40000000039 */
[----:B------:R-:W0:Y:S01]  /*1550*/  LDS.64 R80, [R106+0xc0] ;  /* 0x0000c0006a507984 */ /* 0x000e220000000a00 */
[-C--:B----4-:R-:W-:Y:S01]  /*1560*/  FFMA R26, R111, R78.reuse, R26 ;  /* 0x0000004e6f1a7223 */ /* 0x090fe2000000001a */
[-C--:B------:R-:W-:Y:S01]  /*1570*/  FFMA R28, R113, R78.reuse, R28 ;  /* 0x0000004e711c7223 */ /* 0x080fe2000000001c */
[-C--:B------:R-:W-:Y:S01]  /*1580*/  FFMA R58, R115, R78.reuse, R58 ;  /* 0x0000004e733a7223 */ /* 0x080fe2000000003a */
[----:B------:R-:W-:Y:S01]  /*1590*/  FFMA R60, R117, R78, R60 ;  /* 0x0000004e753c7223 */ /* 0x000fe2000000003c */
[-C--:B------:R-:W-:Y:S01]  /*15a0*/  FFMA R27, R111, R79.reuse, R27 ;  /* 0x0000004f6f1b7223 */ /* 0x080fe2000000001b */
[-C--:B------:R-:W-:Y:S01]  /*15b0*/  FFMA R29, R113, R79.reuse, R29 ;  /* 0x0000004f711d7223 */ /* 0x080fe2000000001d */
[-C--:B------:R-:W-:Y:S01]  /*15c0*/  FFMA R59, R115, R79.reuse, R59 ;  /* 0x0000004f733b7223 */ /* 0x080fe2000000003b */
[----:B------:R-:W-:Y:S01]  /*15d0*/  FFMA R61, R117, R79, R61 ;  /* 0x0000004f753d7223 */ /* 0x000fe2000000003d */
[-C--:B-----5:R-:W-:Y:S01]  /*15e0*/  FFMA R30, R111, R70.reuse, R30 ;  /* 0x000000466f1e7223 */ /* 0x0a0fe2000000001e */
[----:B------:R-:W1:Y:S01]  /*15f0*/  LDS.64 R78, [R106+0xe0] ;  /* 0x0000e0006a4e7984 */ /* 0x000e620000000a00 */
[-C--:B------:R-:W-:Y:S01]  /*1600*/  FFMA R32, R113, R70.reuse, R32 ;  /* 0x0000004671207223 */ /* 0x080fe20000000020 */
[-C--:B------:R-:W-:Y:S01]  /*1610*/  FFMA R62, R115, R70.reuse, R62 ;  /* 0x00000046733e7223 */ /* 0x080fe2000000003e */
[----:B------:R-:W-:Y:S01]  /*1620*/  FFMA R64, R117, R70, R64 ;  /* 0x0000004675407223 */ /* 0x000fe20000000040 */
[-C--:B------:R-:W-:Y:S01]  /*1630*/  FFMA R31, R111, R71.reuse, R31 ;  /* 0x000000476f1f7223 */ /* 0x080fe2000000001f */
        /* <DEDUP_REMOVED lines=27> */
[-C--:B0-----:R-:W-:Y:S01]  /*17f0*/  FFMA R46, R111, R80.reuse, R46 ;  /* 0x000000506f2e7223 */ /* 0x081fe2000000002e */
[-C--:B------:R-:W-:Y:S01]  /*1800*/  FFMA R48, R113, R80.reuse, R48 ;  /* 0x0000005071307223 */ /* 0x080fe20000000030 */
[-C--:B------:R-:W-:Y:S01]  /*1810*/  FFMA R8, R115, R80.reuse, R8 ;  /* 0x0000005073087223 */ /* 0x080fe20000000008 */
[----:B------:R-:W-:Y:S01]  /*1820*/  FFMA R6, R117, R80, R6 ;  /* 0x0000005075067223 */ /* 0x000fe20000000006 */
[-C--:B------:R-:W-:Y:S01]  /*1830*/  FFMA R47, R111, R81.reuse, R47 ;  /* 0x000000516f2f7223 */ /* 0x080fe2000000002f */
[-C--:B------:R-:W-:Y:S01]  /*1840*/  FFMA R49, R113, R81.reuse, R49 ;  /* 0x0000005171317223 */ /* 0x080fe20000000031 */
[-C--:B------:R-:W-:Y:S01]  /*1850*/  FFMA R9, R115, R81.reuse, R9 ;  /* 0x0000005173097223 */ /* 0x080fe20000000009 */
[----:B------:R-:W-:Y:S01]  /*1860*/  FFMA R7, R117, R81, R7 ;  /* 0x0000005175077223 */ /* 0x000fe20000000007 */
[CC--:B-1----:R-:W-:Y:S01]  /*1870*/  FFMA R50, R111.reuse, R78.reuse, R50 ;  /* 0x0000004e6f327223 */ /* 0x0c2fe20000000032 */
[-C--:B------:R-:W-:Y:S01]  /*1880*/  FFMA R51, R111, R79.reuse, R51 ;  /* 0x0000004f6f337223 */ /* 0x080fe20000000033 */
[CC--:B------:R-:W-:Y:S01]  /*1890*/  FFMA R52, R113.reuse, R78.reuse, R52 ;  /* 0x0000004e71347223 */ /* 0x0c0fe20000000034 */
[-C--:B------:R-:W-:Y:S01]  /*18a0*/  FFMA R53, R113, R79.reuse, R53 ;  /* 0x0000004f71357223 */ /* 0x080fe20000000035 */
[CC--:B------:R-:W-:Y:S01]  /*18b0*/  FFMA R4, R115.reuse, R78.reuse, R4 ;  /* 0x0000004e73047223 */ /* 0x0c0fe20000000004 */
[-C--:B------:R-:W-:Y:S01]  /*18c0*/  FFMA R5, R115, R79.reuse, R5 ;  /* 0x0000004f73057223 */ /* 0x080fe20000000005 */
[C---:B------:R-:W-:Y:S01]  /*18d0*/  FFMA R2, R117.reuse, R78, R2 ;  /* 0x0000004e75027223 */ /* 0x040fe20000000002 */
[----:B------:R-:W-:Y:S01]  /*18e0*/  FFMA R3, R117, R79, R3 ;  /* 0x0000004f75037223 */ /* 0x000fe20000000003 */
[----:B------:R-:W-:Y:S06]  /*18f0*/  BRA.U UP0, `(.L_x_13) ;  /* 0xfffffff900b47547 */ /* 0x000fec000b83ffff */
[----:B------:R-:W-:Y:S01]  /*1900*/  BAR.SYNC.DEFER_BLOCKING 0x0 ;  /* 0x0000000000007b1d */ /* 0x000fe20000010000 */
[----:B------:R-:W-:Y:S01]  /*1910*/  IADD3 R72, P0, PT, R68, 0x80, RZ ;  /* 0x0000008044487810 */ /* 0x000fe20007f1e0ff */
[----:B------:R-:W-:-:S04]  /*1920*/  IMAD.WIDE R66, R89, 0x4, R66 ;  /* 0x0000000459427825 */ /* 0x000fc800078e0242 */
[----:B------:R-:W-:Y:S01]  /*1930*/  IMAD.X R73, RZ, RZ, R69, P0 ;  /* 0x000000ffff497224 */ /* 0x000fe200000e0645 */
[----:B------:R-:W-:Y:S07]  /*1940*/  BRA.U !UP1, `(.L_x_14) ;  /* 0xffffffed09947547 */ /* 0x000fee000b83ffff */
.L_x_0:
[----:B------:R-:W0:Y:S01]  /*1950*/  S2R R0, SR_TID.X ;  /* 0x0000000000007919 */ /* 0x000e220000002100 */
[----:B------:R-:W1:Y:S01]  /*1960*/  LDC.64 R66, c[0x0][0x398] ;  /* 0x0000e600ff427b82 */ /* 0x000e620000000a00 */
[----:B------:R-:W2:Y:S01]  /*1970*/  LDCU.64 UR6, c[0x0][0x390] ;  /* 0x00007200ff0677ac */ /* 0x000ea20008000a00 */
[--C-:B-1----:R-:W-:Y:S02]  /*1980*/  IMAD.IADD R72, R67, 0x1, -R84.reuse ;  /* 0x0000000143487824 */ /* 0x102fe400078e0a54 */
[----:B------:R-:W-:Y:S02]  /*1990*/  IMAD.IADD R73, R66, 0x1, -R83 ;  /* 0x0000000142497824 */ /* 0x000fe400078e0a53 */
[----:B------:R-:W-:Y:S01]  /*19a0*/  IMAD R83, R83, R67, R84 ;  /* 0x0000004353537224 */ /* 0x000fe200078e0254 */
[--C-:B0-----:R-:W-:Y:S02]  /*19b0*/  SHF.R.U32.HI R69, RZ, 0x2, R0.reuse ;  /* 0x00000002ff457819 */ /* 0x101fe40000011600 */
[----:B------:R-:W-:-:S02]  /*19c0*/  SHF.R.U32.HI R68, RZ, 0x5, R0 ;  /* 0x00000005ff447819 */ /* 0x000fc40000011600 */
[----:B------:R-:W-:Y:S02]  /*19d0*/  LOP3.LUT R74, R0, 0x3, RZ, 0xc0, !PT ;  /* 0x00000003004a7812 */ /* 0x000fe400078ec0ff */
[----:B------:R-:W-:Y:S02]  /*19e0*/  SHF.R.U32.HI R0, RZ, 0x6, R0 ;  /* 0x00000006ff007819 */ /* 0x000fe40000011600 */
[----:B------:R-:W-:Y:S02]  /*19f0*/  LOP3.LUT R71, R69, 0x7, RZ, 0xc0, !PT ;  /* 0x0000000745477812 */ /* 0x000fe400078ec0ff */
[----:B------:R-:W-:Y:S02]  /*1a00*/  LOP3.LUT R69, R68, 0x1, RZ, 0xc0, !PT ;  /* 0x0000000144457812 */ /* 0x000fe400078ec0ff */
[----:B------:R-:W-:Y:S01]  /*1a10*/  SHF.R.S32.HI R85, RZ, 0x1f, R83 ;  /* 0x0000001fff557819 */ /* 0x000fe20000011453 */
[----:B------:R-:W-:Y:S02]  /*1a20*/  IMAD R0, R0, 0x10, R71 ;  /* 0x0000001000007824 */ /* 0x000fe400078e0247 */
[----:B------:R-:W-:-:S03]  /*1a30*/  IMAD R74, R69, 0x20, R74 ;  /* 0x00000020454a7824 */ /* 0x000fc600078e024a */
[----:B------:R-:W-:Y:S01]  /*1a40*/  SHF.L.U32 R0, R0, 0x1, RZ ;  /* 0x0000000100007819 */ /* 0x000fe200000006ff */
[----:B------:R-:W-:-:S04]  /*1a50*/  IMAD.SHL.U32 R74, R74, 0x2, RZ ;  /* 0x000000024a4a7824 */ /* 0x000fc800078e00ff */
[----:B------:R-:W-:Y:S01]  /*1a60*/  VIADD R66, R0, 0x1 ;  /* 0x0000000100427836 */ /* 0x000fe20000000000 */
[----:B------:R-:W-:Y:S01]  /*1a70*/  ISETP.GE.AND P5, PT, R74, R72, PT ;  /* 0x000000484a00720c */ /* 0x000fe20003fa6270 */
[----:B------:R-:W-:-:S03]  /*1a80*/  IMAD R71, R0, R67, RZ ;  /* 0x0000004300477224 */ /* 0x000fc600078e02ff */
[-C--:B------:R-:W-:Y:S02]  /*1a90*/  ISETP.GE.OR P3, PT, R66, R73.reuse, P5 ;  /* 0x000000494200720c */ /* 0x080fe40002f66670 */
[----:B------:R-:W-:Y:S02]  /*1aa0*/  ISETP.GE.OR P1, PT, R0, R73, P5 ;  /* 0x000000490000720c */ /* 0x000fe40002f26670 */
[----:B------:R-:W-:-:S09]  /*1ab0*/  IADD3 R81, P2, P6, R83, R71, R74 ;  /* 0x0000004753517210 */ /* 0x000fd20007e5e04a */
[----:B------:R-:W0:Y:S02]  /*1ac0*/  @!P3 LDC.64 R86, c[0x0][0x390] ;  /* 0x0000e400ff56bb82 */ /* 0x000e240000000a00 */
[----:B------:R-:W-:-:S05]  /*1ad0*/  @!P1 IMAD R68, R0, R67, R74 ;  /* 0x0000004300449224 */ /* 0x000fca00078e024a */
[----:B------:R-:W-:-:S04]  /*1ae0*/  @!P1 IADD3 R69, P0, PT, R83, R68, RZ ;  /* 0x0000004453459210 */ /* 0x000fc80007f1e0ff */
[----:B------:R-:W-:Y:S01]  /*1af0*/  @!P1 LEA.HI.X.SX32 R70, R68, R85, 0x1, P0 ;  /* 0x0000005544469211 */ /* 0x000fe200000f0eff */
[----:B------:R-:W-:Y:S01]  /*1b00*/  @!P3 IMAD R68, R66, R67, R74 ;  /* 0x000000434244b224 */ /* 0x000fe200078e024a */
[----:B--2---:R-:W-:-:S04]  /*1b10*/  @!P1 LEA R76, P0, R69, UR6, 0x2 ;  /* 0x00000006454c9c11 */ /* 0x004fc8000f8010ff */
[----:B------:R-:W-:Y:S01]  /*1b20*/  @!P1 LEA.HI.X R77, R69, UR7, R70, 0x2, P0 ;  /* 0x00000007454d9c11 */ /* 0x000fe200080f1446 */
[----:B------:R-:W-:Y:S01]  /*1b30*/  VIADD R69, R74, 0x8 ;  /* 0x000000084a457836 */ /* 0x000fe20000000000 */
[----:B------:R-:W-:Y:S02]  /*1b40*/  @!P3 IADD3 R79, P0, PT, R83, R68, RZ ;  /* 0x00000044534fb210 */ /* 0x000fe40007f1e0ff */
[----:B------:R-:W-:Y:S01]  /*1b50*/  SHF.R.S32.HI R70, RZ, 0x1f, R71 ;  /* 0x0000001fff467819 */ /* 0x000fe20000011447 */
[----:B------:R-:W-:Y:S01]  /*1b60*/  IMAD R71, R66, R67, RZ ;  /* 0x0000004342477224 */ /* 0x000fe200078e02ff */
[----:B------:R-:W-:Y:S01]  /*1b70*/  @!P3 LEA.HI.X.SX32 R68, R68, R85, 0x1, P0 ;  /* 0x000000554444b211 */ /* 0x000fe200000f0eff */
[----:B------:R1:W-:Y:S01]  /*1b80*/  @!P1 STG.E.64 desc[UR10][R76.64], R22 ;  /* 0x000000164c009986 */ /* 0x0003e2000c101b0a */
[----:B0-----:R-:W-:Y:S02]  /*1b90*/  @!P3 LEA R78, P0, R79, R86, 0x2 ;  /* 0x000000564f4eb211 */ /* 0x001fe400078010ff */
[----:B------:R-:W-:-:S02]  /*1ba0*/  ISETP.GE.AND P4, PT, R69, R72, PT ;  /* 0x000000484500720c */ /* 0x000fc40003f86270 */
[----:B------:R-:W-:Y:S02]  /*1bb0*/  IADD3.X R82, PT, PT, R85, R70, RZ, P2, P6 ;  /* 0x0000004655527210 */ /* 0x000fe400017ec4ff */
[----:B------:R-:W-:Y:S02]  /*1bc0*/  SHF.R.S32.HI R69, RZ, 0x1f, R71 ;  /* 0x0000001fff457819 */ /* 0x000fe40000011447 */
[----:B------:R-:W-:Y:S01]  /*1bd0*/  IADD3 R75, P2, P6, R83, R71, R74 ;  /* 0x00000047534b7210 */ /* 0x000fe20007e5e04a */
[C---:B------:R-:W-:Y:S01]  /*1be0*/  VIADD R71, R74.reuse, 0x10 ;  /* 0x000000104a477836 */ /* 0x040fe20000000000 */
[----:B------:R-:W-:Y:S02]  /*1bf0*/  @!P3 LEA.HI.X R79, R79, R87, R68, 0x2, P0 ;  /* 0x000000574f4fb211 */ /* 0x000fe400000f1444 */
[----:B------:R-:W-:Y:S01]  /*1c00*/  LEA R68, P0, R81, UR6, 0x2 ;  /* 0x0000000651447c11 */ /* 0x000fe2000f8010ff */
[----:B-1----:R-:W-:Y:S01]  /*1c10*/  VIADD R23, R74, 0x20 ;  /* 0x000000204a177836 */ /* 0x002fe20000000000 */
[----:B------:R-:W-:Y:S01]  /*1c20*/  IADD3.X R80, PT, PT, R85, R69, RZ, P2, P6 ;  /* 0x0000004555507210 */ /* 0x000fe200017ec4ff */
[----:B------:R-:W-:Y:S01]  /*1c30*/  @!P3 STG.E.64 desc[UR10][R78.64], R24 ;  /* 0x000000184e00b986 */ /* 0x000fe2000c101b0a */
[C---:B------:R-:W-:Y:S01]  /*1c40*/  ISETP.GE.OR P2, PT, R0.reuse, R73, P4 ;  /* 0x000000490000720c */ /* 0x040fe20002746670 */
[----:B------:R-:W-:Y:S01]  /*1c50*/  VIADD R76, R0, 0x11 ;  /* 0x00000011004c7836 */ /* 0x000fe20000000000 */
[----:B------:R-:W-:-:S02]  /*1c60*/  LEA R70, P6, R75, UR6, 0x2 ;  /* 0x000000064b467c11 */ /* 0x000fc4000f8c10ff */
[----:B------:R-:W-:Y:S02]  /*1c70*/  LEA.HI.X R69, R81, UR7, R82, 0x2, P0 ;  /* 0x0000000751457c11 */ /* 0x000fe400080f1452 */
[----:B------:R-:W-:Y:S02]  /*1c80*/  ISETP.GE.AND P0, PT, R71, R72, PT ;  /* 0x000000484700720c */ /* 0x000fe40003f06270 */
[----:B------:R-:W-:Y:S01]  /*1c90*/  LEA.HI.X R71, R75, UR7, R80, 0x2, P6 ;  /* 0x000000074b477c11 */ /* 0x000fe2000b0f1450 */
[----:B------:R-:W-:Y:S01]  /*1ca0*/  VIADD R80, R0, 0x10 ;  /* 0x0000001000507836 */ /* 0x000fe20000000000 */
[-C--:B------:R-:W-:Y:S02]  /*1cb0*/  ISETP.GE.OR P1, PT, R66, R73.reuse, P4 ;  /* 0x000000494200720c */ /* 0x080fe40002726670 */
[----:B------:R-:W-:Y:S01]  /*1cc0*/  ISETP.GE.OR P6, PT, R0, R73, P0 ;  /* 0x000000490000720c */ /* 0x000fe200007c6670 */
[----:B------:R-:W-:Y:S01]  /*1cd0*/  IMAD R75, R80, R67, RZ ;  /* 0x00000043504b7224 */ /* 0x000fe200078e02ff */
[----:B------:R-:W-:Y:S01]  /*1ce0*/  @!P2 STG.E.64 desc[UR10][R68.64+0x20], R26 ;  /* 0x0000201a4400a986 */ /* 0x000fe2000c101b0a */
[----:B------:R-:W-:-:S03]  /*1cf0*/  P2R R77, PR, RZ, 0x10 ;  /* 0x00000010ff4d7803 */ /* 0x000fc60000000000 */
[----:B------:R-:W-:Y:S02]  /*1d00*/  SHF.R.S32.HI R81, RZ, 0x1f, R75 ;  /* 0x0000001fff517819 */ /* 0x000fe4000001144b */
[----:B------:R-:W-:Y:S02]  /*1d10*/  IADD3 R82, P2, P3, R83, R75, R74 ;  /* 0x0000004b53527210 */ /* 0x000fe40007b5e04a */
[----:B------:R-:W-:Y:S01]  /*1d20*/  IADD3 R75, PT, PT, R74, 0x18, RZ ;  /* 0x000000184a4b7810 */ /* 0x000fe20007ffe0ff */
[----:B------:R-:W-:Y:S01]  /*1d30*/  @!P1 STG.E.64 desc[UR10][R70.64+0x20], R28 ;  /* 0x0000201c46009986 */ /* 0x000fe2000c101b0a */
[----:B------:R-:W-:Y:S02]  /*1d40*/  IADD3.X R81, PT, PT, R85, R81, RZ, P2, P3 ;  /* 0x0000005155517210 */ /* 0x000fe400017e64ff */
[----:B------:R-:W-:Y:S01]  /*1d50*/  ISETP.GE.AND P2, PT, R75, R72, PT ;  /* 0x000000484b00720c */ /* 0x000fe20003f46270 */
[----:B------:R0:W-:Y:S01]  /*1d60*/  @!P6 STG.E.64 desc[UR10][R68.64+0x40], R30 ;  /* 0x0000401e4400e986 */ /* 0x0001e2000c101b0a */
[----:B------:R-:W-:-:S02]  /*1d70*/  ISETP.GE.OR P3, PT, R66, R73, P0 ;  /* 0x000000494200720c */ /* 0x000fc40000766670 */
[-C--:B------:R-:W-:Y:S02]  /*1d80*/  ISETP.GE.OR P1, PT, R0, R73.reuse, P2 ;  /* 0x000000490000720c */ /* 0x080fe40001726670 */
[----:B------:R-:W-:-:S09]  /*1d90*/  ISETP.GE.OR P6, PT, R66, R73, P2 ;  /* 0x000000494200720c */ /* 0x000fd200017c6670 */
[----:B------:R1:W-:Y:S01]  /*1da0*/  @!P3 STG.E.64 desc[UR10][R70.64+0x40], R32 ;  /* 0x000040204600b986 */ /* 0x0003e2000c101b0a */
[-C--:B------:R-:W-:Y:S01]  /*1db0*/  ISETP.GE.AND P3, PT, R23, R72.reuse, PT ;  /* 0x000000481700720c */ /* 0x080fe20003f66270 */
[----:B------:R-:W-:Y:S02]  /*1dc0*/  IMAD R23, R76, R67, RZ ;  /* 0x000000434c177224 */ /* 0x000fe400078e02ff */
[----:B------:R2:W-:Y:S01]  /*1dd0*/  @!P1 STG.E.64 desc[UR10][R68.64+0x60], R34 ;  /* 0x0000602244009986 */ /* 0x0005e2000c101b0a */
[-C--:B------:R-:W-:Y:S01]  /*1de0*/  ISETP.GE.OR P1, PT, R0, R73.reuse, P3 ;  /* 0x000000490000720c */ /* 0x080fe20001f26670 */
[----:B0-----:R-:W-:Y:S01]  /*1df0*/  VIADD R31, R74, 0x28 ;  /* 0x000000284a1f7836 */ /* 0x001fe20000000000 */
[----:B------:R-:W-:Y:S01]  /*1e00*/  SHF.R.S32.HI R22, RZ, 0x1f, R23 ;  /* 0x0000001fff167819 */ /* 0x000fe20000011417 */
[----:B------:R2:W-:Y:S01]  /*1e10*/  @!P6 STG.E.64 desc[UR10][R70.64+0x60], R36 ;  /* 0x000060244600e986 */ /* 0x0005e2000c101b0a */
[----:B------:R-:W-:Y:S02]  /*1e20*/  ISETP.GE.OR P6, PT, R66, R73, P3 ;  /* 0x000000494200720c */ /* 0x000fe40001fc6670 */
[----:B------:R-:W-:-:S07]  /*1e30*/  ISETP.GE.AND P4, PT, R31, R72, PT ;  /* 0x000000481f00720c */ /* 0x000fce0003f86270 */
[----:B------:R2:W-:Y:S04]  /*1e40*/  @!P1 STG.E.64 desc[UR10][R68.64+0x80], R38 ;  /* 0x0000802644009986 */ /* 0x0005e8000c101b0a */
[----:B------:R2:W-:Y:S01]  /*1e50*/  @!P6 STG.E.64 desc[UR10][R70.64+0x80], R40 ;  /* 0x000080284600e986 */ /* 0x0005e2000c101b0a */
[----:B------:R-:W-:-:S04]  /*1e60*/  IADD3 R29, P1, P6, R83, R23, R74 ;  /* 0x00000017531d7210 */ /* 0x000fc80007e3e04a */
[----:B------:R-:W-:Y:S02]  /*1e70*/  IADD3.X R30, PT, PT, R85, R22, RZ, P1, P6 ;  /* 0x00000016551e7210 */ /* 0x000fe40000fec4ff */
[-C--:B------:R-:W-:Y:S02]  /*1e80*/  ISETP.GE.AND P6, PT, R0, R73.reuse, PT ;  /* 0x000000490000720c */ /* 0x080fe40003fc6270 */
[-C--:B------:R-:W-:Y:S02]  /*1e90*/  ISETP.GE.OR P1, PT, R80, R73.reuse, P5 ;  /* 0x000000495000720c */ /* 0x080fe40002f26670 */
[----:B------:R-:W-:Y:S01]  /*1ea0*/  ISETP.GE.OR P6, PT, R31, R72, P6 ;  /* 0x000000481f00720c */ /* 0x000fe200037c6670 */
[----:B------:R-:W-:Y:S01]  /*1eb0*/  VIADD R31, R74, 0x30 ;  /* 0x000000304a1f7836 */ /* 0x000fe20000000000 */
[----:B------:R-:W-:-:S09]  /*1ec0*/  ISETP.GE.OR P5, PT, R76, R73, P5 ;  /* 0x000000494c00720c */ /* 0x000fd20002fa6670 */
[-CC-:B------:R-:W-:Y:S02]  /*1ed0*/  @!P1 IMAD R22, R80, R67.reuse, R74.reuse ;  /* 0x0000004350169224 */ /* 0x180fe400078e024a */
[----:B------:R2:W-:Y:S02]  /*1ee0*/  @!P6 STG.E.64 desc[UR10][R68.64+0xa0], R42 ;  /* 0x0000a02a4400e986 */ /* 0x0005e4000c101b0a */
[----:B------:R-:W-:Y:S01]  /*1ef0*/  @!P5 IMAD R67, R76, R67, R74 ;  /* 0x000000434c43d224 */ /* 0x000fe200078e024a */
[----:B------:R-:W-:-:S04]  /*1f00*/  @!P1 IADD3 R23, P6, PT, R83, R22, RZ ;  /* 0x0000001653179210 */ /* 0x000fc80007fde0ff */
[----:B------:R-:W-:Y:S02]  /*1f10*/  @!P1 LEA.HI.X.SX32 R24, R22, R85, 0x1, P6 ;  /* 0x0000005516189211 */ /* 0x000fe400030f0eff */
[----:B------:R-:W-:-:S04]  /*1f20*/  @!P1 LEA R22, P6, R23, UR6, 0x2 ;  /* 0x0000000617169c11 */ /* 0x000fc8000f8c10ff */
[----:B------:R-:W-:Y:S02]  /*1f30*/  @!P1 LEA.HI.X R23, R23, UR7, R24, 0x2, P6 ;  /* 0x0000000717179c11 */ /* 0x000fe4000b0f1418 */
[----:B------:R-:W-:-:S04]  /*1f40*/  @!P5 IADD3 R25, P6, PT, R83, R67, RZ ;  /* 0x000000435319d210 */ /* 0x000fc80007fde0ff */
[----:B------:R-:W-:Y:S02]  /*1f50*/  @!P5 LEA.HI.X.SX32 R26, R67, R85, 0x1, P6 ;  /* 0x00000055431ad211 */ /* 0x000fe400030f0eff */
[----:B------:R-:W-:-:S04]  /*1f60*/  @!P5 LEA R24, P6, R25, UR6, 0x2 ;  /* 0x000000061918dc11 */ /* 0x000fc8000f8c10ff */
[----:B------:R-:W-:Y:S02]  /*1f70*/  @!P5 LEA.HI.X R25, R25, UR7, R26, 0x2, P6 ;  /* 0x000000071919dc11 */ /* 0x000fe4000b0f141a */
[----:B------:R-:W-:-:S04]  /*1f80*/  LEA R26, P6, R82, UR6, 0x2 ;  /* 0x00000006521a7c11 */ /* 0x000fc8000f8c10ff */
[----:B------:R-:W-:Y:S02]  /*1f90*/  LEA.HI.X R27, R82, UR7, R81, 0x2, P6 ;  /* 0x00000007521b7c11 */ /* 0x000fe4000b0f1451 */
[----:B------:R-:W-:-:S04]  /*1fa0*/  LEA R28, P6, R29, UR6, 0x2 ;  /* 0x000000061d1c7c11 */ /* 0x000fc8000f8c10ff */
[----:B------:R-:W-:Y:S02]  /*1fb0*/  LEA.HI.X R29, R29, UR7, R30, 0x2, P6 ;  /* 0x000000071d1d7c11 */ /* 0x000fe4000b0f141e */
[----:B------:R-:W-:Y:S02]  /*1fc0*/  ISETP.GE.OR P6, PT, R66, R73, P4 ;  /* 0x000000494200720c */ /* 0x000fe400027c6670 */
[----:B------:R-:W-:Y:S02]  /*1fd0*/  P2R R30, PR, RZ, 0x10 ;  /* 0x00000010ff1e7803 */ /* 0x000fe40000000000 */
[----:B------:R-:W-:Y:S01]  /*1fe0*/  ISETP.GE.AND P4, PT, R31, R72, PT ;  /* 0x000000481f00720c */ /* 0x000fe20003f86270 */
[----:B------:R-:W-:-:S03]  /*1ff0*/  VIADD R31, R74, 0x38 ;  /* 0x000000384a1f7836 */ /* 0x000fc60000000000 */
[----:B-1----:R-:W-:-:S05]  /*2000*/  P2R R32, PR, RZ, 0x10 ;  /* 0x00000010ff207803 */ /* 0x002fca0000000000 */
[----:B------:R2:W-:Y:S01]  /*2010*/  @!P6 STG.E.64 desc[UR10][R70.64+0xa0], R44 ;  /* 0x0000a02c4600e986 */ /* 0x0005e2000c101b0a */
[----:B------:R-:W-:-:S13]  /*2020*/  ISETP.GE.OR P6, PT, R0, R73, P4 ;  /* 0x000000490000720c */ /* 0x000fda00027c6670 */
[----:B------:R2:W-:Y:S01]  /*2030*/  @!P6 STG.E.64 desc[UR10][R68.64+0xc0], R46 ;  /* 0x0000c02e4400e986 */ /* 0x0005e2000c101b0a */
[----:B------:R-:W-:-:S13]  /*2040*/  ISETP.GE.OR P6, PT, R66, R73, P4 ;  /* 0x000000494200720c */ /* 0x000fda00027c6670 */
[----:B------:R2:W-:Y:S01]  /*2050*/  @!P6 STG.E.64 desc[UR10][R70.64+0xc0], R48 ;  /* 0x0000c0304600e986 */ /* 0x0005e2000c101b0a */
[----:B------:R-:W-:-:S04]  /*2060*/  ISETP.GE.AND P6, PT, R31, R72, PT ;  /* 0x000000481f00720c */ /* 0x000fc80003fc6270 */
[----:B------:R-:W-:-:S13]  /*2070*/  ISETP.GE.OR P4, PT, R0, R73, P6 ;  /* 0x000000490000720c */ /* 0x000fda0003786670 */
[----:B------:R2:W-:Y:S01]  /*2080*/  @!P4 STG.E.64 desc[UR10][R68.64+0xe0], R50 ;  /* 0x0000e0324400c986 */ /* 0x0005e2000c101b0a */
[----:B------:R-:W-:-:S13]  /*2090*/  ISETP.GE.OR P4, PT, R66, R73, P6 ;  /* 0x000000494200720c */ /* 0x000fda0003786670 */
[----:B------:R2:W-:Y:S01]  /*20a0*/  @!P4 STG.E.64 desc[UR10][R70.64+0xe0], R52 ;  /* 0x0000e0344600c986 */ /* 0x0005e2000c101b0a */
[----:B------:R-:W-:-:S03]  /*20b0*/  ISETP.NE.AND P4, PT, R77, RZ, PT ;  /* 0x000000ff4d00720c */ /* 0x000fc60003f85270 */
[----:B------:R2:W-:Y:S01]  /*20c0*/  @!P1 STG.E.64 desc[UR10][R22.64], R54 ;  /* 0x0000003616009986 */ /* 0x0005e2000c101b0a */
[-C--:B------:R-:W-:Y:S02]  /*20d0*/  ISETP.GE.OR P1, PT, R80, R73.reuse, P4 ;  /* 0x000000495000720c */ /* 0x080fe40002726670 */
[----:B------:R-:W-:Y:S01]  /*20e0*/  ISETP.GE.OR P4, PT, R76, R73, P4 ;  /* 0x000000494c00720c */ /* 0x000fe20002786670 */
[----:B------:R2:W-:Y:S01]  /*20f0*/  @!P5 STG.E.64 desc[UR10][R24.64], R56 ;  /* 0x000000381800d986 */ /* 0x0005e2000c101b0a */
[----:B------:R-:W-:-:S09]  /*2100*/  ISETP.NE.AND P5, PT, R32, RZ, PT ;  /* 0x000000ff2000720c */ /* 0x000fd20003fa5270 */
[----:B------:R2:W-:Y:S01]  /*2110*/  @!P1 STG.E.64 desc[UR10][R26.64+0x20], R58 ;  /* 0x0000203a1a009986 */ /* 0x0005e2000c101b0a */
[-C--:B------:R-:W-:Y:S02]  /*2120*/  ISETP.GE.OR P1, PT, R80, R73.reuse, P0 ;  /* 0x000000495000720c */ /* 0x080fe40000726670 */
[----:B------:R-:W-:Y:S01]  /*2130*/  ISETP.GE.OR P0, PT, R76, R73, P0 ;  /* 0x000000494c00720c */ /* 0x000fe20000706670 */
[----:B------:R2:W-:Y:S01]  /*2140*/  @!P4 STG.E.64 desc[UR10][R28.64+0x20], R60 ;  /* 0x0000203c1c00c986 */ /* 0x0005e2000c101b0a */
[----:B------:R-:W-:-:S09]  /*2150*/  ISETP.NE.AND P4, PT, R30, RZ, PT ;  /* 0x000000ff1e00720c */ /* 0x000fd20003f85270 */
[----:B------:R2:W-:Y:S01]  /*2160*/  @!P1 STG.E.64 desc[UR10][R26.64+0x40], R62 ;  /* 0x0000403e1a009986 */ /* 0x0005e2000c101b0a */
[-C--:B------:R-:W-:Y:S02]  /*2170*/  ISETP.GE.OR P1, PT, R80, R73.reuse, P2 ;  /* 0x000000495000720c */ /* 0x080fe40001726670 */
[-C--:B------:R-:W-:Y:S01]  /*2180*/  ISETP.GE.OR P2, PT, R76, R73.reuse, P2 ;  /* 0x000000494c00720c */ /* 0x080fe20001746670 */
[----:B------:R2:W-:Y:S01]  /*2190*/  @!P0 STG.E.64 desc[UR10][R28.64+0x40], R64 ;  /* 0x000040401c008986 */ /* 0x0005e2000c101b0a */
[-C--:B------:R-:W-:Y:S02]  /*21a0*/  ISETP.GE.OR P0, PT, R80, R73.reuse, P3 ;  /* 0x000000495000720c */ /* 0x080fe40001f06670 */
[----:B------:R-:W-:-:S07]  /*21b0*/  ISETP.GE.OR P3, PT, R76, R73, P3 ;  /* 0x000000494c00720c */ /* 0x000fce0001f66670 */
[----:B------:R2:W-:Y:S01]  /*21c0*/  @!P1 STG.E.64 desc[UR10][R26.64+0x60], R20 ;  /* 0x000060141a009986 */ /* 0x0005e2000c101b0a */
[----:B------:R-:W-:-:S03]  /*21d0*/  ISETP.GE.OR P1, PT, R80, R73, P4 ;  /* 0x000000495000720c */ /* 0x000fc60002726670 */
[----:B------:R2:W-:Y:S01]  /*21e0*/  @!P2 STG.E.64 desc[UR10][R28.64+0x60], R18 ;  /* 0x000060121c00a986 */ /* 0x0005e2000c101b0a */
[----:B------:R-:W-:-:S03]  /*21f0*/  ISETP.GE.OR P2, PT, R76, R73, P5 ;  /* 0x000000494c00720c */ /* 0x000fc60002f46670 */
[----:B------:R2:W-:Y:S01]  /*2200*/  @!P0 STG.E.64 desc[UR10][R26.64+0x80], R16 ;  /* 0x000080101a008986 */ /* 0x0005e2000c101b0a */
[-C--:B------:R-:W-:Y:S02]  /*2210*/  ISETP.GE.OR P0, PT, R76, R73.reuse, P4 ;  /* 0x000000494c00720c */ /* 0x080fe40002706670 */
[CC--:B------:R-:W-:Y:S01]  /*2220*/  ISETP.GE.OR P4, PT, R80.reuse, R73.reuse, P5 ;  /* 0x000000495000720c */ /* 0x0c0fe20002f86670 */
[----:B------:R2:W-:Y:S01]  /*2230*/  @!P3 STG.E.64 desc[UR10][R28.64+0x80], R14 ;  /* 0x0000800e1c00b986 */ /* 0x0005e2000c101b0a */
[-C--:B------:R-:W-:Y:S02]  /*2240*/  ISETP.GE.OR P5, PT, R80, R73.reuse, P6 ;  /* 0x000000495000720c */ /* 0x080fe400037a6670 */
[----:B------:R-:W-:Y:S01]  /*2250*/  ISETP.GE.OR P6, PT, R76, R73, P6 ;  /* 0x000000494c00720c */ /* 0x000fe200037c6670 */
[----:B------:R2:W-:Y:S06]  /*2260*/  @!P1 STG.E.64 desc[UR10][R26.64+0xa0], R12 ;  /* 0x0000a00c1a009986 */ /* 0x0005ec000c101b0a */
[----:B------:R2:W-:Y:S04]  /*2270*/  @!P0 STG.E.64 desc[UR10][R28.64+0xa0], R10 ;  /* 0x0000a00a1c008986 */ /* 0x0005e8000c101b0a */
[----:B------:R2:W-:Y:S04]  /*2280*/  @!P4 STG.E.64 desc[UR10][R26.64+0xc0], R8 ;  /* 0x0000c0081a00c986 */ /* 0x0005e8000c101b0a */
[----:B------:R2:W-:Y:S04]  /*2290*/  @!P2 STG.E.64 desc[UR10][R28.64+0xc0], R6 ;  /* 0x0000c0061c00a986 */ /* 0x0005e8000c101b0a */
[----:B------:R2:W-:Y:S01]  /*22a0*/  @!P5 STG.E.64 desc[UR10][R26.64+0xe0], R4 ;  /* 0x0000e0041a00d986 */ /* 0x0005e2000c101b0a */
[----:B------:R-:W-:Y:S05]  /*22b0*/  @P6 EXIT ;  /* 0x000000000000694d */ /* 0x000fea0003800000 */
[----:B------:R-:W-:Y:S01]  /*22c0*/  STG.E.64 desc[UR10][R28.64+0xe0], R2 ;  /* 0x0000e0021c007986 */ /* 0x000fe2000c101b0a */
[----:B------:R-:W-:Y:S05]  /*22d0*/  EXIT ;  /* 0x000000000000794d */ /* 0x000fea0003800000 */
.L_x_15:
[----:B------:R-:W-:-:S00]  /*22e0*/  BRA `(.L_x_15) ;  /* 0xfffffffc00fc7947 */ /* 0x000fc0000383ffff */
[----:B------:R-:W-:-:S00]  /*22f0*/  NOP ;  /* 0x0000000000007918 */ /* 0x000fc00000000000 */
        /* <DEDUP_REMOVED lines=8> */
.L_x_67:


//--------------------- .text._Z16matmul_v4_kernelILi256ELi128ELi128ELi32ELi32ELb1EEvPKfS1_Pfiii --------------------------
	.section	.text._Z16matmul_v4_kernelILi256ELi128ELi128ELi32ELi32ELb1EEvPKfS1_Pfiii,"ax",@progbits
	.align	128
        .global         _Z16matmul_v4_kernelILi256ELi128ELi128ELi32ELi32ELb1EEvPKfS1_Pfiii
        .type           _Z16matmul_v4_kernelILi256ELi128ELi128ELi32ELi32ELb1EEvPKfS1_Pfiii,@function
        .size           _Z16matmul_v4_kernelILi256ELi128ELi128ELi32ELi32ELb1EEvPKfS1_Pfiii,(.L_x_68 - _Z16matmul_v4_kernelILi256ELi128ELi128ELi32ELi32ELb1EEvPKfS1_Pfiii)
        .other          _Z16matmul_v4_kernelILi256ELi128ELi128ELi32ELi32ELb1EEvPKfS1_Pfiii,@"STO_CUDA_ENTRY STV_DEFAULT"
_Z16matmul_v4_kernelILi256ELi128ELi128ELi32ELi32ELb1EEvPKfS1_Pfiii:
.text._Z16matmul_v4_kernelILi256ELi128ELi128ELi32ELi32ELb1EEvPKfS1_Pfiii:
[----:B------:R-:W-:Y:S08]  /*0000*/  LDC R1, c[0x0][0x37c] ;  /* 0x0000df00ff017b82 */ /* 0x000ff00000000800 */
[----:B------:R-:W0:Y:S01]  /*0010*/  LDC R77, c[0x0][0x39c] ;  /* 0x0000e700ff4d7b82 */ /* 0x000e220000000800 */
[----:B------:R-:W1:Y:S01]  /*0020*/  S2R R71, SR_CTAID.X ;  /* 0x0000000000477919 */ /* 0x000e620000002500 */
[----:B------:R-:W2:Y:S01]  /*0030*/  LDCU.64 UR8, c[0x0][0x358] ;  /* 0x00006b00ff0877ac */ /* 0x000ea20008000a00 */
[----:B------:R-:W-:-:S02]  /*0040*/  CS2R R64, SRZ ;  /* 0x0000000000407805 */ /* 0x000fc4000001ff00 */
[----:B------:R-:W-:Y:S01]  /*0050*/  CS2R R62, SRZ ;  /* 0x00000000003e7805 */ /* 0x000fe2000001ff00 */
[----:B------:R-:W3:Y:S01]  /*0060*/  S2R R70, SR_TID.X ;  /* 0x0000000000467919 */ /* 0x000ee20000002100 */
[----:B------:R-:W-:Y:S02]  /*0070*/  CS2R R60, SRZ ;  /* 0x00000000003c7805 */ /* 0x000fe4000001ff00 */
[----:B------:R-:W-:Y:S01]  /*0080*/  CS2R R58, SRZ ;  /* 0x00000000003a7805 */ /* 0x000fe2000001ff00 */
[----:B------:R-:W4:Y:S01]  /*0090*/  LDC R91, c[0x0][0x3a0] ;  /* 0x0000e800ff5b7b82 */ /* 0x000f220000000800 */
        /* <DEDUP_REMOVED lines=14> */
[----:B------:R-:W-:Y:S01]  /*0180*/  CS2R R28, SRZ ;  /* 0x00000000001c7805 */ /* 0x000fe2000001ff00 */
[----:B0-----:R-:W-:Y:S01]  /*0190*/  VIADD R0, R77, 0x7f ;  /* 0x0000007f4d007836 */ /* 0x001fe20000000000 */
[----:B------:R-:W-:-:S02]  /*01a0*/  CS2R R26, SRZ ;  /* 0x00000000001a7805 */ /* 0x000fc4000001ff00 */
[----:B------:R-:W-:Y:S02]  /*01b0*/  CS2R R24, SRZ ;  /* 0x0000000000187805 */ /* 0x000fe4000001ff00 */
[----:B------:R-:W-:Y:S02]  /*01c0*/  CS2R R22, SRZ ;  /* 0x0000000000167805 */ /* 0x000fe4000001ff00 */
[----:B------:R-:W-:Y:S02]  /*01d0*/  CS2R R20, SRZ ;  /* 0x0000000000147805 */ /* 0x000fe4000001ff00 */
[----:B------:R-:W-:Y:S02]  /*01e0*/  SHF.R.S32.HI R3, RZ, 0x1f, R0 ;  /* 0x0000001fff037819 */ /* 0x000fe40000011400 */
[----:B------:R-:W-:Y:S02]  /*01f0*/  CS2R R18, SRZ ;  /* 0x0000000000127805 */ /* 0x000fe4000001ff00 */
[----:B------:R-:W-:-:S02]  /*0200*/  CS2R R16, SRZ ;  /* 0x0000000000107805 */ /* 0x000fc4000001ff00 */
[----:B------:R-:W-:Y:S02]  /*0210*/  CS2R R14, SRZ ;  /* 0x00000000000e7805 */ /* 0x000fe4000001ff00 */
[----:B------:R-:W-:Y:S02]  /*0220*/  LEA.HI R3, R3, R0, RZ, 0x7 ;  /* 0x0000000003037211 */ /* 0x000fe400078f38ff */
[----:B------:R-:W-:Y:S02]  /*0230*/  CS2R R12, SRZ ;  /* 0x00000000000c7805 */ /* 0x000fe4000001ff00 */
[----:B-1----:R-:W-:Y:S02]  /*0240*/  IABS R8, R71 ;  /* 0x0000004700087213 */ /* 0x002fe40000000000 */
[----:B------:R-:W-:Y:S02]  /*0250*/  CS2R R10, SRZ ;  /* 0x00000000000a7805 */ /* 0x000fe4000001ff00 */
[----:B------:R-:W-:-:S02]  /*0260*/  SHF.R.S32.HI R0, RZ, 0x7, R3 ;  /* 0x00000007ff007819 */ /* 0x000fc40000011403 */
[----:B------:R-:W-:Y:S02]  /*0270*/  CS2R R66, SRZ ;  /* 0x0000000000427805 */ /* 0x000fe4000001ff00 */
[-C--:B------:R-:W-:Y:S02]  /*0280*/  IABS R5, R0.reuse ;  /* 0x0000000000057213 */ /* 0x080fe40000000000 */
[----:B------:R-:W-:Y:S02]  /*0290*/  IABS R9, R0 ;  /* 0x0000000000097213 */ /* 0x000fe40000000000 */
[----:B------:R-:W0:Y:S08]  /*02a0*/  I2F.RP R4, R5 ;  /* 0x0000000500047306 */ /* 0x000e300000209400 */
[----:B0-----:R-:W0:Y:S02]  /*02b0*/  MUFU.RCP R4, R4 ;  /* 0x0000000400047308 */ /* 0x001e240000001000 */
[----:B0-----:R-:W-:-:S02]  /*02c0*/  VIADD R2, R4, 0xffffffe ;  /* 0x0ffffffe04027836 */ /* 0x001fc40000000000 */
[----:B------:R-:W-:-:S04]  /*02d0*/  IMAD.MOV R4, RZ, RZ, -R9 ;  /* 0x000000ffff047224 */ /* 0x000fc800078e0a09 */
[----:B------:R0:W1:Y:S02]  /*02e0*/  F2I.FTZ.U32.TRUNC.NTZ R3, R2 ;  /* 0x0000000200037305 */ /* 0x000064000021f000 */
[----:B0-----:R-:W-:Y:S02]  /*02f0*/  IMAD.MOV.U32 R2, RZ, RZ, RZ ;  /* 0x000000ffff027224 */ /* 0x001fe400078e00ff */
[----:B-1----:R-:W-:-:S04]  /*0300*/  IMAD.MOV R6, RZ, RZ, -R3 ;  /* 0x000000ffff067224 */ /* 0x002fc800078e0a03 */
[----:B------:R-:W-:Y:S01]  /*0310*/  IMAD R7, R6, R5, RZ ;  /* 0x0000000506077224 */ /* 0x000fe200078e02ff */
[----:B------:R-:W-:Y:S02]  /*0320*/  MOV R6, R8 ;  /* 0x0000000800067202 */ /* 0x000fe40000000f00 */
[----:B------:R-:W-:Y:S01]  /*0330*/  CS2R R8, SRZ ;  /* 0x0000000000087805 */ /* 0x000fe2000001ff00 */
[----:B------:R-:W-:-:S06]  /*0340*/  IMAD.HI.U32 R3, R3, R7, R2 ;  /* 0x0000000703037227 */ /* 0x000fcc00078e0002 */
[----:B------:R-:W-:-:S04]  /*0350*/  IMAD.HI.U32 R3, R3, R6, RZ ;  /* 0x0000000603037227 */ /* 0x000fc800078e00ff */
[----:B------:R-:W-:Y:S01]  /*0360*/  IMAD R2, R3, R4, R6 ;  /* 0x0000000403027224 */ /* 0x000fe200078e0206 */
[----:B------:R-:W-:-:S04]  /*0370*/  CS2R R6, SRZ ;  /* 0x0000000000067805 */ /* 0x000fc8000001ff00 */
[----:B------:R-:W-:-:S13]  /*0380*/  ISETP.GT.U32.AND P1, PT, R5, R2, PT ;  /* 0x000000020500720c */ /* 0x000fda0003f24070 */
[----:B------:R-:W-:Y:S01]  /*0390*/  @!P1 IMAD.IADD R2, R2, 0x1, -R5 ;  /* 0x0000000102029824 */ /* 0x000fe200078e0a05 */
[----:B------:R-:W-:Y:S02]  /*03a0*/  @!P1 IADD3 R3, PT, PT, R3, 0x1, RZ ;  /* 0x0000000103039810 */ /* 0x000fe40007ffe0ff */
[----:B------:R-:W-:Y:S02]  /*03b0*/  ISETP.NE.AND P1, PT, R0, RZ, PT ;  /* 0x000000ff0000720c */ /* 0x000fe40003f25270 */
[----:B------:R-:W-:Y:S02]  /*03c0*/  ISETP.GE.U32.AND P0, PT, R2, R5, PT ;  /* 0x000000050200720c */ /* 0x000fe40003f06070 */
[----:B------:R-:W-:Y:S02]  /*03d0*/  CS2R R4, SRZ ;  /* 0x0000000000047805 */ /* 0x000fe4000001ff00 */
[----:B------:R-:W-:-:S04]  /*03e0*/  LOP3.LUT R2, R71, R0, RZ, 0x3c, !PT ;  /* 0x0000000047027212 */ /* 0x000fc800078e3cff */
[----:B------:R-:W-:-:S05]  /*03f0*/  ISETP.GE.AND P2, PT, R2, RZ, PT ;  /* 0x000000ff0200720c */ /* 0x000fca0003f46270 */
[----:B------:R-:W-:Y:S01]  /*0400*/  @P0 VIADD R3, R3, 0x1 ;  /* 0x0000000103030836 */ /* 0x000fe20000000000 */
[----:B----4-:R-:W-:-:S07]  /*0410*/  ISETP.GE.AND P0, PT, R91, 0x1, PT ;  /* 0x000000015b00780c */ /* 0x010fce0003f06270 */
[----:B------:R-:W-:Y:S01]  /*0420*/  @!P2 IMAD.MOV R3, RZ, RZ, -R3 ;  /* 0x000000ffff03a224 */ /* 0x000fe200078e0a03 */
[----:B------:R-:W-:-:S05]  /*0430*/  @!P1 LOP3.LUT R3, RZ, R0, RZ, 0x33, !PT ;  /* 0x00000000ff039212 */ /* 0x000fca00078e33ff */
[----:B------:R-:W-:-:S04]  /*0440*/  IMAD.MOV R2, RZ, RZ, -R3 ;  /* 0x000000ffff027224 */ /* 0x000fc800078e0a03 */
[----:B------:R-:W-:Y:S01]  /*0450*/  IMAD R71, R0, R2, R71 ;  /* 0x0000000200477224 */ /* 0x000fe200078e0247 */
[----:B------:R-:W-:-:S03]  /*0460*/  SHF.L.U32 R0, R3, 0x7, RZ ;  /* 0x0000000703007819 */ /* 0x000fc600000006ff */
[----:B------:R-:W-:Y:S01]  /*0470*/  IMAD.SHL.U32 R71, R71, 0x80, RZ ;  /* 0x0000008047477824 */ /* 0x000fe200078e00ff */
[----:B--23--:R-:W-:Y:S06]  /*0480*/  @!P0 BRA `(.L_x_16) ;  /* 0x0000000c00c48947 */ /* 0x00cfec0003800000 */
[----:B------:R-:W0:Y:S01]  /*0490*/  LDC.64 R2, c[0x0][0x380] ;  /* 0x0000e000ff027b82 */ /* 0x000e220000000a00 */
[-C--:B------:R-:W-:Y:S01]  /*04a0*/  IMAD R65, R0, R91.reuse, RZ ;  /* 0x0000005b00417224 */ /* 0x080fe200078e02ff */
[----:B------:R-:W1:Y:S01]  /*04b0*/  LDCU UR4, c[0x0][0x398] ;  /* 0x00007300ff0477ac */ /* 0x000e620008000800 */
[C---:B------:R-:W-:Y:S01]  /*04c0*/  VIADD R73, R70.reuse, 0x100 ;  /* 0x0000010046497836 */ /* 0x040fe20000000000 */
[C---:B------:R-:W-:Y:S01]  /*04d0*/  LOP3.LUT R75, R70.reuse, 0x1f, RZ, 0xc0, !PT ;  /* 0x0000001f464b7812 */ /* 0x040fe200078ec0ff */
[----:B------:R-:W-:Y:S01]  /*04e0*/  VIADD R72, R70, 0x200 ;  /* 0x0000020046487836 */ /* 0x000fe20000000000 */
[----:B------:R-:W-:Y:S02]  /*04f0*/  SHF.R.U32.HI R74, RZ, 0x5, R70 ;  /* 0x00000005ff4a7819 */ /* 0x000fe40000011646 */
[----:B------:R-:W2:Y:S01]  /*0500*/  LDC.64 R68, c[0x0][0x388] ;  /* 0x0000e200ff447b82 */ /* 0x000ea20000000a00 */
[----:B------:R-:W-:Y:S02]  /*0510*/  SHF.R.U32.HI R86, RZ, 0x5, R73 ;  /* 0x00000005ff567819 */ /* 0x000fe40000011649 */
[----:B------:R-:W-:Y:S01]  /*0520*/  SHF.R.U32.HI R76, RZ, 0x5, R72 ;  /* 0x00000005ff4c7819 */ /* 0x000fe20000011648 */
[-CC-:B------:R-:W-:Y:S01]  /*0530*/  IMAD R89, R74, R91.reuse, R75.reuse ;  /* 0x0000005b4a597224 */ /* 0x180fe200078e024b */
[----:B------:R-:W-:Y:S01]  /*0540*/  SHF.R.U32.HI R88, RZ, 0x1, R70 ;  /* 0x00000001ff587819 */ /* 0x000fe20000011646 */
[-CC-:B------:R-:W-:Y:S01]  /*0550*/  IMAD R93, R86, R91.reuse, R75.reuse ;  /* 0x0000005b565d7224 */ /* 0x180fe200078e024b */
[----:B------:R-:W-:Y:S01]  /*0560*/  SHF.L.U32 R77, R77, 0x5, RZ ;  /* 0x000000054d4d7819 */ /* 0x000fe200000006ff */
[----:B------:R-:W-:Y:S01]  /*0570*/  IMAD R91, R76, R91, R75 ;  /* 0x0000005b4c5b7224 */ /* 0x000fe200078e024b */
[----:B------:R-:W-:-:S02]  /*0580*/  LOP3.LUT R88, R88, 0x1fe, RZ, 0xc0, !PT ;  /* 0x000001fe58587812 */ /* 0x000fc400078ec0ff */
[----:B-1----:R-:W-:Y:S01]  /*0590*/  IADD3 R87, PT, PT, -R0, UR4, RZ ;  /* 0x0000000400577c10 */ /* 0x002fe2000fffe1ff */
[----:B------:R-:W-:Y:S01]  /*05a0*/  UMOV UR4, URZ ;  /* 0x000000ff00047c82 */ /* 0x000fe20008000000 */
[----:B0-----:R-:W-:-:S04]  /*05b0*/  IMAD.WIDE R2, R65, 0x4, R2 ;  /* 0x0000000441027825 */ /* 0x001fc800078e0202 */
[----:B------:R-:W-:Y:S01]  /*05c0*/  IMAD.MOV.U32 R78, RZ, RZ, R2 ;  /* 0x000000ffff4e7224 */ /* 0x000fe200078e0002 */
[----:B------:R-:W-:Y:S01]  /*05d0*/  SHF.R.U32.HI R2, RZ, 0x8, R70 ;  /* 0x00000008ff027819 */ /* 0x000fe20000011646 */
[----:B------:R-:W-:Y:S02]  /*05e0*/  IMAD.MOV.U32 R79, RZ, RZ, R3 ;  /* 0x000000ffff4f7224 */ /* 0x000fe400078e0003 */
[----:B------:R-:W-:Y:S01]  /*05f0*/  IMAD.MOV.U32 R65, RZ, RZ, RZ ;  /* 0x000000ffff417224 */ /* 0x000fe200078e00ff */
[----:B------:R-:W-:Y:S01]  /*0600*/  IADD3 R90, PT, PT, -R2, RZ, RZ ;  /* 0x000000ff025a7210 */ /* 0x000fe20007ffe1ff */
[----:B--2---:R-:W-:-:S03]  /*0610*/  IMAD.WIDE.U32 R2, R71, 0x4, R68 ;  /* 0x0000000447027825 */ /* 0x004fc600078e0044 */
[----:B------:R-:W-:-:S07]  /*0620*/  LOP3.LUT R90, R90, 0x3, RZ, 0xc0, !PT ;  /* 0x000000035a5a7812 */ /* 0x000fce00078ec0ff */
.L_x_24:
        /* <DEDUP_REMOVED lines=11> */
[----:B------:R-:W-:-:S03]  /*06e0*/  HFMA2 R80, -RZ, RZ, 0, 0 ;  /* 0x00000000ff507431 */ /* 0x000fc600000001ff */
[----:B------:R-:W-:-:S13]  /*06f0*/  ISETP.GE.OR P1, PT, R74, R87, P0 ;  /* 0x000000574a00720c */ /* 0x000fda0000726670 */
[----:B------:R-:W-:-:S05]  /*0700*/  @!P1 IMAD.WIDE.U32 R78, R89, 0x4, R68 ;  /* 0x00000004594e9825 */ /* 0x000fca00078e0044 */
[----:B------:R-:W2:Y:S01]  /*0710*/  @!P1 LDG.E R80, desc[UR8][R78.64] ;  /* 0x000000084e509981 */ /* 0x000ea2000c1e1900 */
[----:B------:R-:W-:Y:S01]  /*0720*/  MOV R81, 0x400 ;  /* 0x0000040000517802 */ /* 0x000fe20000000f00 */
[----:B------:R-:W-:Y:S01]  /*0730*/  IMAD.MOV.U32 R92, RZ, RZ, R73 ;  /* 0x000000ffff5c7224 */ /* 0x000fe200078e0049 */
[----:B------:R-:W-:Y:S01]  /*0740*/  ISETP.NE.AND P1, PT, R90, 0x1, PT ;  /* 0x000000015a00780c */ /* 0x000fe20003f25270 */
[----:B------:R-:W0:Y:S02]  /*0750*/  S2R R82, SR_CgaCtaId ;  /* 0x0000000000527919 */ /* 0x000e240000008800 */
[----:B0-----:R-:W-:-:S05]  /*0760*/  LEA R81, R82, R81, 0x18 ;  /* 0x0000005152517211 */ /* 0x001fca00078ec0ff */
[----:B------:R-:W-:-:S04]  /*0770*/  IMAD R82, R74, 0x80, R81 ;  /* 0x000000804a527824 */ /* 0x000fc800078e0251 */
[----:B------:R-:W-:-:S05]  /*0780*/  IMAD R83, R75, 0x4, R82 ;  /* 0x000000044b537824 */ /* 0x000fca00078e0252 */
[----:B--2---:R0:W-:Y:S01]  /*0790*/  STS [R83], R80 ;  /* 0x0000005053007388 */ /* 0x0041e20000000800 */
[----:B------:R-:W-:Y:S05]  /*07a0*/  @!P1 BRA `(.L_x_18) ;  /* 0x0000000000549947 */ /* 0x000fea0003800000 */
[----:B------:R-:W-:Y:S02]  /*07b0*/  ISETP.GE.OR P1, PT, R86, R87, P0 ;  /* 0x000000575600720c */ /* 0x000fe40000726670 */
[----:B0-----:R-:W-:-:S11]  /*07c0*/  MOV R80, RZ ;  /* 0x000000ff00507202 */ /* 0x001fd60000000f00 */
        /* <DEDUP_REMOVED lines=9> */
[----:B------:R-:W-:Y:S01]  /*0860*/  BSSY.RECONVERGENT B1, `(.L_x_19) ;  /* 0x0000007000017945 */ /* 0x000fe20003800200 */
[----:B------:R-:W-:-:S05]  /*0870*/  LEA R78, R76, R81, 0x7 ;  /* 0x000000514c4e7211 */ /* 0x000fca00078e38ff */
[----:B------:R-:W-:Y:S02]  /*0880*/  IMAD R81, R75, 0x4, R78 ;  /* 0x000000044b517824 */ /* 0x000fe400078e024e */
[----:B------:R-:W-:-:S04]  /*0890*/  IMAD.MOV.U32 R78, RZ, RZ, RZ ;  /* 0x000000ffff4e7224 */ /* 0x000fc800078e00ff */
[----:B------:R-:W-:Y:S05]  /*08a0*/  @P0 BRA `(.L_x_20) ;  /* 0x0000000000080947 */ /* 0x000fea0003800000 */
[----:B------:R-:W-:-:S06]  /*08b0*/  IMAD.WIDE.U32 R78, R91, 0x4, R68 ;  /* 0x000000045b4e7825 */ /* 0x000fcc00078e0044 */
[----:B------:R0:W5:Y:S02]  /*08c0*/  LDG.E R78, desc[UR8][R78.64] ;  /* 0x000000084e4e7981 */ /* 0x000164000c1e1900 */
.L_x_20:
[----:B------:R-:W-:Y:S05]  /*08d0*/  BSYNC.RECONVERGENT B1 ;  /* 0x0000000000017941 */ /* 0x000fea0003800200 */
.L_x_19:
[----:B-----5:R2:W-:Y:S01]  /*08e0*/  STS [R81], R78 ;  /* 0x0000004e51007388 */ /* 0x0205e20000000800 */
[----:B------:R-:W-:-:S07]  /*08f0*/  VIADD R92, R70, 0x300 ;  /* 0x00000300465c7836 */ /* 0x000fce0000000000 */
.L_x_18:
[----:B------:R-:W-:Y:S05]  /*0900*/  BSYNC.RECONVERGENT B0 ;  /* 0x0000000000007941 */ /* 0x000fea0003800200 */
.L_x_17:
[----:B------:R-:W3:Y:S01]  /*0910*/  S2UR UR6, SR_CgaCtaId ;  /* 0x00000000000679c3 */ /* 0x000ee20000008800 */
[----:B------:R-:W-:Y:S01]  /*0920*/  UMOV UR5, 0x400 ;  /* 0x0000040000057882 */ /* 0x000fe20000000000 */
[C---:B--2---:R-:W-:Y:S01]  /*0930*/  IADD3 R78, PT, PT, R92.reuse, 0x300, RZ ;  /* 0x000003005c4e7810 */ /* 0x044fe20007ffe0ff */
[C---:B0-----:R-:W-:Y:S01]  /*0940*/  VIADD R79, R92.reuse, 0x200 ;  /* 0x000002005c4f7836 */ /* 0x041fe20000000000 */
[----:B------:R-:W-:Y:S01]  /*0950*/  SHF.R.U32.HI R102, RZ, 0x5, R92 ;  /* 0x00000005ff667819 */ /* 0x000fe2000001165c */
[----:B-1----:R-:W-:Y:S01]  /*0960*/  VIADD R80, R92, 0x100 ;  /* 0x000001005c507836 */ /* 0x002fe20000000000 */
[----:B------:R-:W-:Y:S01]  /*0970*/  SHF.R.U32.HI R94, RZ, 0x5, R78 ;  /* 0x00000005ff5e7819 */ /* 0x000fe2000001164e */
[----:B------:R-:W-:Y:S01]  /*0980*/  BSSY.RECONVERGENT B0, `(.L_x_21) ;  /* 0x0000030000007945 */ /* 0x000fe20003800200 */
[----:B------:R-:W-:Y:S01]  /*0990*/  SHF.R.U32.HI R96, RZ, 0x5, R79 ;  /* 0x00000005ff607819 */ /* 0x000fe2000001164f */
[--C-:B------:R-:W-:Y:S01]  /*09a0*/  IMAD R105, R102, UR10, R75.reuse ;  /* 0x0000000a66697c24 */ /* 0x100fe2000f8e024b */
        /* <DEDUP_REMOVED lines=11> */
.L_x_22:
[-C--:B------:R-:W-:Y:S02]  /*0a60*/  ISETP.GE.OR P0, PT, R102, R87.reuse, P4 ;  /* 0x000000576600720c */ /* 0x080fe40002706670 */
[----:B------:R-:W-:Y:S02]  /*0a70*/  CS2R R106, SRZ ;  /* 0x00000000006a7805 */ /* 0x000fe4000001ff00 */
[-C--:B------:R-:W-:Y:S02]  /*0a80*/  ISETP.GE.OR P1, PT, R100, R87.reuse, P4 ;  /* 0x000000576400720c */ /* 0x080fe40002726670 */
[----:B------:R-:W-:Y:S02]  /*0a90*/  CS2R R108, SRZ ;  /* 0x00000000006c7805 */ /* 0x000fe4000001ff00 */
[-C--:B------:R-:W-:Y:S01]  /*0aa0*/  ISETP.GE.OR P2, PT, R96, R87.reuse, P4 ;  /* 0x000000576000720c */ /* 0x080fe20002746670 */
[----:B------:R-:W0:Y:S01]  /*0ab0*/  LDC R110, c[0x0][0x3a0] ;  /* 0x0000e800ff6e7b82 */ /* 0x000e220000000800 */
[----:B------:R-:W-:-:S03]  /*0ac0*/  ISETP.GE.OR P3, PT, R94, R87, P4 ;  /* 0x000000575e00720c */ /* 0x000fc60002766670 */
        /* <DEDUP_REMOVED lines=9> */
[C---:B0-----:R-:W-:Y:S01]  /*0b60*/  IMAD R97, R110.reuse, 0x20, R97 ;  /* 0x000000206e617824 */ /* 0x041fe200078e0261 */
[C---:B------:R-:W-:Y:S01]  /*0b70*/  LEA R99, R110.reuse, R99, 0x5 ;  /* 0x000000636e637211 */ /* 0x040fe200078e28ff */
[----:B------:R-:W-:Y:S01]  /*0b80*/  IMAD R103, R110, 0x20, R103 ;  /* 0x000000206e677824 */ /* 0x000fe200078e0267 */
[----:B------:R-:W-:Y:S01]  /*0b90*/  IADD3 R94, PT, PT, R94, 0x20, RZ ;  /* 0x000000205e5e7810 */ /* 0x000fe20007ffe0ff */
[----:B------:R-:W-:-:S02]  /*0ba0*/  IMAD R105, R110, 0x20, R105 ;  /* 0x000000206e697824 */ /* 0x000fc400078e0269 */
[----:B------:R-:W-:Y:S02]  /*0bb0*/  VIADD R92, R92, 0x400 ;  /* 0x000004005c5c7836 */ /* 0x000fe40000000000 */
[----:B------:R-:W-:Y:S02]  /*0bc0*/  VIADD R96, R96, 0x20 ;  /* 0x0000002060607836 */ /* 0x000fe40000000000 */
[----:B------:R-:W-:Y:S02]  /*0bd0*/  VIADD R100, R100, 0x20 ;  /* 0x0000002064647836 */ /* 0x000fe40000000000 */
[----:B------:R-:W-:Y:S01]  /*0be0*/  VIADD R102, R102, 0x20 ;  /* 0x0000002066667836 */ /* 0x000fe20000000000 */
[----:B--2---:R0:W-:Y:S04]  /*0bf0*/  STS [R104], R107 ;  /* 0x0000006b68007388 */ /* 0x0041e80000000800 */
[----:B---3--:R1:W-:Y:S04]  /*0c00*/  STS [R101], R106 ;  /* 0x0000006a65007388 */ /* 0x0083e80000000800 */
[----:B----4-:R2:W-:Y:S01]  /*0c10*/  STS [R98], R109 ;  /* 0x0000006d62007388 */ /* 0x0105e20000000800 */
[----:B0-----:R-:W-:-:S03]  /*0c20*/  IADD3 R104, PT, PT, R104, 0x1000, RZ ;  /* 0x0000100068687810 */ /* 0x001fc60007ffe0ff */
[----:B-----5:R0:W-:Y:S01]  /*0c30*/  STS [R95], R108 ;  /* 0x0000006c5f007388 */ /* 0x0201e20000000800 */
[----:B-1----:R-:W-:Y:S02]  /*0c40*/  VIADD R101, R101, 0x1000 ;  /* 0x0000100065657836 */ /* 0x002fe40000000000 */
[----:B--2---:R-:W-:Y:S01]  /*0c50*/  VIADD R98, R98, 0x1000 ;  /* 0x0000100062627836 */ /* 0x004fe20000000000 */
[----:B0-----:R-:W-:Y:S01]  /*0c60*/  IADD3 R95, PT, PT, R95, 0x1000, RZ ;  /* 0x000010005f5f7810 */ /* 0x001fe20007ffe0ff */
[----:B------:R-:W-:Y:S06]  /*0c70*/  @!P0 BRA `(.L_x_22) ;  /* 0xfffffffc00788947 */ /* 0x000fec000383ffff */
[----:B------:R-:W-:Y:S05]  /*0c80*/  BSYNC.RECONVERGENT B0 ;  /* 0x0000000000007941 */ /* 0x000fea0003800200 */
.L_x_21:
[----:B------:R-:W-:Y:S06]  /*0c90*/  BAR.SYNC.DEFER_BLOCKING 0x0 ;  /* 0x0000000000007b1d */ /* 0x000fec0000010000 */
[----:B------:R0:W5:Y:S04]  /*0ca0*/  LDG.E R81, desc[UR8][R2.64] ;  /* 0x0000000802517981 */ /* 0x000168000c1e1900 */
        /* <DEDUP_REMOVED lines=30> */
[----:B------:R0:W5:Y:S01]  /*0e90*/  LDG.E R118, desc[UR8][R2.64+0x7c] ;  /* 0x00007c0802767981 */ /* 0x000162000c1e1900 */
[----:B------:R-:W1:Y:S01]  /*0ea0*/  S2UR UR6, SR_CgaCtaId ;  /* 0x00000000000679c3 */ /* 0x000e620000008800 */
[----:B------:R-:W-:-:S02]  /*0eb0*/  UMOV UR5, 0x400 ;  /* 0x0000040000057882 */ /* 0x000fc40000000000 */
[----:B-1----:R-:W-:-:S03]  /*0ec0*/  ULEA UR6, UR6, UR5, 0x18 ;  /* 0x0000000506067291 */ /* 0x002fc6000f8ec0ff */
[----:B0-----:R-:W-:-:S09]  /*0ed0*/  UMOV UR5, URZ ;  /* 0x000000ff00057c82 */ /* 0x001fd20008000000 */
.L_x_23:
[----:B------:R-:W-:Y:S01]  /*0ee0*/  LEA R78, R88, UR5, 0x5 ;  /* 0x00000005584e7c11 */ /* 0x000fe2000f8e28ff */
[----:B------:R-:W-:-:S03]  /*0ef0*/  UIADD3 UR5, UPT, UPT, UR5, 0x1, URZ ;  /* 0x0000000105057890 */ /* 0x000fc6000fffe0ff */
[----:B------:R-:W-:Y:S01]  /*0f00*/  LEA R78, R78, UR6, 0x2 ;  /* 0x000000064e4e7c11 */ /* 0x000fe2000f8e10ff */
[----:B------:R-:W-:-:S04]  /*0f10*/  UISETP.NE.AND UP0, UPT, UR5, 0x20, UPT ;  /* 0x000000200500788c */ /* 0x000fc8000bf05270 */
[----:B------:R-:W0:Y:S04]  /*0f20*/  LDS R79, [R78] ;  /* 0x000000004e4f7984 */ /* 0x000e280000000800 */
[----:B------:R-:W1:Y:S01]  /*0f30*/  LDS R80, [R78+0x80] ;  /* 0x000080004e507984 */ /* 0x000e620000000800 */
[-C--:B0----5:R-:W-:Y:S01]  /*0f40*/  FFMA R4, R81, R79.reuse, R4 ;  /* 0x0000004f51047223 */ /* 0x0a1fe20000000004 */
[-C--:B------:R-:W-:Y:S01]  /*0f50*/  FFMA R5, R82, R79.reuse, R5 ;  /* 0x0000004f52057223 */ /* 0x080fe20000000005 */
        /* <DEDUP_REMOVED lines=29> */
[----:B------:R-:W-:Y:S01]  /*1130*/  FFMA R35, R118, R79, R35 ;  /* 0x0000004f76237223 */ /* 0x000fe20000000023 */
[-C--:B-1----:R-:W-:Y:S01]  /*1140*/  FFMA R36, R81, R80.reuse, R36 ;  /* 0x0000005051247223 */ /* 0x082fe20000000024 */
        /* <DEDUP_REMOVED lines=31> */
[----:B------:R-:W-:Y:S06]  /*1340*/  BRA.U UP0, `(.L_x_23) ;  /* 0xfffffff900e47547 */ /* 0x000fec000b83ffff */
[----:B------:R-:W-:Y:S01]  /*1350*/  BAR.SYNC.DEFER_BLOCKING 0x0 ;  /* 0x0000000000007b1d */ /* 0x000fe20000010000 */
[----:B------:R-:W-:Y:S01]  /*1360*/  IADD3 R78, P0, PT, R68, 0x80, RZ ;  /* 0x00000080444e7810 */ /* 0x000fe20007f1e0ff */
[----:B------:R-:W-:-:S04]  /*1370*/  IMAD.WIDE R2, R77, 0x4, R2 ;  /* 0x000000044d027825 */ /* 0x000fc800078e0202 */
[----:B------:R-:W-:Y:S01]  /*1380*/  IMAD.X R79, RZ, RZ, R69, P0 ;  /* 0x000000ffff4f7224 */ /* 0x000fe200000e0645 */
[----:B------:R-:W-:Y:S07]  /*1390*/  BRA.U !UP1, `(.L_x_24) ;  /* 0xfffffff109a47547 */ /* 0x000fee000b83ffff */
.L_x_16:
[----:B------:R-:W0:Y:S01]  /*13a0*/  LDC.64 R2, c[0x0][0x398] ;  /* 0x0000e600ff027b82 */ /* 0x000e220000000a00 */
[----:B------:R-:W-:Y:S01]  /*13b0*/  SHF.R.U32.HI R72, RZ, 0x1, R70 ;  /* 0x00000001ff487819 */ /* 0x000fe20000011646 */
[----:B------:R-:W-:-:S03]  /*13c0*/  IMAD.SHL.U32 R70, R70, 0x20, RZ ;  /* 0x0000002046467824 */ /* 0x000fc600078e00ff */
[----:B------:R-:W-:Y:S02]  /*13d0*/  LOP3.LUT R73, R72, 0x1fe, RZ, 0xc0, !PT ;  /* 0x000001fe48497812 */ /* 0x000fe400078ec0ff */
[----:B------:R-:W-:Y:S01]  /*13e0*/  LOP3.LUT R70, R70, 0x60, RZ, 0xc0, !PT ;  /* 0x0000006046467812 */ /* 0x000fe200078ec0ff */
[----:B------:R-:W1:Y:S01]  /*13f0*/  LDC.64 R68, c[0x0][0x390] ;  /* 0x0000e400ff447b82 */ /* 0x000e620000000a00 */
[----:B------:R-:W-:-:S03]  /*1400*/  IADD3 R0, PT, PT, R0, R73, RZ ;  /* 0x0000004900007210 */ /* 0x000fc60007ffe0ff */
[----:B------:R-:W-:Y:S02]  /*1410*/  IMAD.IADD R70, R71, 0x1, R70 ;  /* 0x0000000147467824 */ /* 0x000fe400078e0246 */
[----:B0-----:R-:W-:-:S03]  /*1420*/  IMAD.IADD R72, R2, 0x1, -R0 ;  /* 0x0000000102487824 */ /* 0x001fc600078e0a00 */
[-C--:B------:R-:W-:Y:S01]  /*1430*/  IADD3 R73, PT, PT, -R70, R3.reuse, RZ ;  /* 0x0000000346497210 */ /* 0x080fe20007ffe1ff */
[----:B------:R-:W-:-:S03]  /*1440*/  IMAD R71, R0, R3, R70 ;  /* 0x0000000300477224 */ /* 0x000fc600078e0246 */
[----:B------:R-:W-:Y:S02]  /*1450*/  VIMNMX R2, PT, PT, R72, R73, PT ;  /* 0x0000004948027248 */ /* 0x000fe40003fe0100 */
[----:B------:R-:W-:Y:S01]  /*1460*/  ISETP.GE.AND P1, PT, R73, 0x5, PT ;  /* 0x000000054900780c */ /* 0x000fe20003f26270 */
[----:B-1----:R-:W-:Y:S01]  /*1470*/  IMAD.WIDE R68, R71, 0x4, R68 ;  /* 0x0000000447447825 */ /* 0x002fe200078e0244 */
[----:B------:R-:W-:Y:S02]  /*1480*/  ISETP.GE.AND P0, PT, R73, 0x9, PT ;  /* 0x000000094900780c */ /* 0x000fe40003f06270 */
[----:B------:R-:W-:Y:S02]  /*1490*/  ISETP.GE.AND P2, PT, R2, 0x1, PT ;  /* 0x000000010200780c */ /* 0x000fe40003f46270 */
[C---:B------:R-:W-:Y:S02]  /*14a0*/  ISETP.LT.OR P3, PT, R72.reuse, 0x1, !P1 ;  /* 0x000000014800780c */ /* 0x040fe40004f61670 */
[----:B------:R-:W-:-:S02]  /*14b0*/  ISETP.LT.OR P4, PT, R72, 0x1, !P0 ;  /* 0x000000014800780c */ /* 0x000fc40004781670 */
[C---:B------:R-:W-:Y:S02]  /*14c0*/  ISETP.GE.AND P1, PT, R73.reuse, 0xd, PT ;  /* 0x0000000d4900780c */ /* 0x040fe40003f26270 */
[C---:B------:R-:W-:Y:S02]  /*14d0*/  ISETP.LT.OR P0, PT, R72.reuse, 0x2, !P0 ;  /* 0x000000024800780c */ /* 0x040fe40004701670 */
[C---:B------:R-:W-:Y:S02]  /*14e0*/  ISETP.LT.OR P5, PT, R72.reuse, 0x1, !P1 ;  /* 0x000000014800780c */ /* 0x040fe40004fa1670 */
[----:B------:R-:W-:Y:S01]  /*14f0*/  ISETP.LT.OR P1, PT, R72, 0x2, !P1 ;  /* 0x000000024800780c */ /* 0x000fe20004f21670 */
[----:B------:R-:W-:Y:S01]  /*1500*/  @P2 STG.E.128 desc[UR8][R68.64], R4 ;  /* 0x0000000444002986 */ /* 0x000fe2000c101d08 */
[----:B------:R-:W-:-:S03]  /*1510*/  ISETP.GE.AND P2, PT, R73, 0x11, PT ;  /* 0x000000114900780c */ /* 0x000fc60003f46270 */
[----:B------:R0:W-:Y:S01]  /*1520*/  @!P3 STG.E.128 desc[UR8][R68.64+0x10], R8 ;  /* 0x000010084400b986 */ /* 0x0001e2000c101d08 */
[----:B------:R-:W-:-:S03]  /*1530*/  ISETP.GE.AND P3, PT, R73, 0x15, PT ;  /* 0x000000154900780c */ /* 0x000fc60003f66270 */
[----:B------:R1:W-:Y:S01]  /*1540*/  @!P4 STG.E.128 desc[UR8][R68.64+0x20], R12 ;  /* 0x0000200c4400c986 */ /* 0x0003e2000c101d08 */
[C---:B------:R-:W-:Y:S01]  /*1550*/  ISETP.LT.OR P4, PT, R72.reuse, 0x1, !P2 ;  /* 0x000000014800780c */ /* 0x040fe20005781670 */
[----:B------:R-:W-:Y:S01]  /*1560*/  @!P0 VIADD R2, R3, 0x8 ;  /* 0x0000000803028836 */ /* 0x000fe20000000000 */
[C---:B------:R-:W-:Y:S01]  /*1570*/  ISETP.LT.OR P2, PT, R72.reuse, 0x2, !P2 ;  /* 0x000000024800780c */ /* 0x040fe20005741670 */
[----:B------:R-:W-:Y:S01]  /*1580*/  @!P5 STG.E.128 desc[UR8][R68.64+0x30], R16 ;  /* 0x000030104400d986 */ /* 0x000fe2000c101d08 */
[C---:B------:R-:W-:Y:S02]  /*1590*/  ISETP.LT.OR P5, PT, R72.reuse, 0x1, !P3 ;  /* 0x000000014800780c */ /* 0x040fe40005fa1670 */
[----:B------:R-:W-:-:S07]  /*15a0*/  ISETP.LT.OR P3, PT, R72, 0x2, !P3 ;  /* 0x000000024800780c */ /* 0x000fce0005f61670 */
[----:B------:R-:W-:Y:S01]  /*15b0*/  @!P4 STG.E.128 desc[UR8][R68.64+0x40], R20 ;  /* 0x000040144400c986 */ /* 0x000fe2000c101d08 */
[----:B------:R-:W-:Y:S02]  /*15c0*/  ISETP.GE.AND P4, PT, R73, 0x19, PT ;  /* 0x000000194900780c */ /* 0x000fe40003f86270 */
[----:B0-----:R-:W-:Y:S01]  /*15d0*/  @!P0 SHF.R.S32.HI R9, RZ, 0x1f, R2 ;  /* 0x0000001fff098819 */ /* 0x001fe20000011402 */
[----:B------:R-:W-:Y:S01]  /*15e0*/  @!P5 STG.E.128 desc[UR8][R68.64+0x50], R24 ;  /* 0x000050184400d986 */ /* 0x000fe2000c101d08 */
[C---:B------:R-:W-:Y:S01]  /*15f0*/  ISETP.LT.OR P5, PT, R72.reuse, 0x1, !P4 ;  /* 0x000000014800780c */ /* 0x040fe200067a1670 */
[----:B------:R-:W-:Y:S01]  /*1600*/  @!P3 VIADD R6, R3, 0x14 ;  /* 0x000000140306b836 */ /* 0x000fe20000000000 */
[----:B------:R-:W-:Y:S02]  /*1610*/  ISETP.LT.OR P4, PT, R72, 0x2, !P4 ;  /* 0x000000024800780c */ /* 0x000fe40006781670 */
[----:B------:R-:W-:Y:S01]  /*1620*/  @!P0 LEA.HI R9, R9, R2, RZ, 0x2 ;  /* 0x0000000209098211 */ /* 0x000fe200078f10ff */
[----:B------:R-:W-:Y:S01]  /*1630*/  @!P2 VIADD R2, R3, 0x10 ;  /* 0x000000100302a836 */ /* 0x000fe20000000000 */
[----:B-1----:R-:W-:-:S04]  /*1640*/  @!P3 SHF.R.S32.HI R13, RZ, 0x1f, R6 ;  /* 0x0000001fff0db819 */ /* 0x002fc80000011406 */
[----:B------:R-:W-:Y:S02]  /*1650*/  @!P2 SHF.R.S32.HI R11, RZ, 0x1f, R2 ;  /* 0x0000001fff0ba819 */ /* 0x000fe40000011402 */
[----:B------:R-:W-:Y:S01]  /*1660*/  @!P3 LEA.HI R13, R13, R6, RZ, 0x2 ;  /* 0x000000060d0db211 */ /* 0x000fe200078f10ff */
[----:B------:R-:W-:Y:S01]  /*1670*/  @!P5 STG.E.128 desc[UR8][R68.64+0x60], R28 ;  /* 0x0000601c4400d986 */ /* 0x000fe2000c101d08 */
[----:B------:R-:W-:Y:S02]  /*1680*/  ISETP.GE.AND P5, PT, R73, 0x1d, PT ;  /* 0x0000001d4900780c */ /* 0x000fe40003fa6270 */
[----:B------:R-:W-:Y:S02]  /*1690*/  @!P4 IADD3 R8, PT, PT, R3, 0x18, RZ ;  /* 0x000000180308c810 */ /* 0x000fe40007ffe0ff */
[----:B------:R-:W-:Y:S02]  /*16a0*/  ISETP.LT.OR P6, PT, R72, 0x1, !P5 ;  /* 0x000000014800780c */ /* 0x000fe40006fc1670 */
[----:B------:R-:W-:-:S02]  /*16b0*/  @!P4 SHF.R.S32.HI R15, RZ, 0x1f, R8 ;  /* 0x0000001fff0fc819 */ /* 0x000fc40000011408 */
[----:B------:R-:W-:Y:S02]  /*16c0*/  @!P2 LEA.HI R11, R11, R2, RZ, 0x2 ;  /* 0x000000020b0ba211 */ /* 0x000fe400078f10ff */
[----:B------:R-:W-:Y:S02]  /*16d0*/  @!P4 LEA.HI R15, R15, R8, RZ, 0x2 ;  /* 0x000000080f0fc211 */ /* 0x000fe400078f10ff */
[----:B------:R-:W-:Y:S02]  /*16e0*/  ISETP.LT.OR P5, PT, R72, 0x2, !P5 ;  /* 0x000000024800780c */ /* 0x000fe40006fa1670 */
[----:B------:R-:W-:Y:S02]  /*16f0*/  @!P2 SHF.R.S32.HI R11, RZ, 0x2, R11 ;  /* 0x00000002ff0ba819 */ /* 0x000fe4000001140b */
[----:B------:R-:W-:Y:S01]  /*1700*/  @!P3 SHF.R.S32.HI R13, RZ, 0x2, R13 ;  /* 0x00000002ff0db819 */ /* 0x000fe2000001140d */
[----:B------:R-:W-:Y:S01]  /*1710*/  @!P6 STG.E.128 desc[UR8][R68.64+0x70], R32 ;  /* 0x000070204400e986 */ /* 0x000fe2000c101d08 */
[----:B------:R-:W-:Y:S01]  /*1720*/  ISETP.GE.AND P6, PT, R73, 0x1, PT ;  /* 0x000000014900780c */ /* 0x000fe20003fc6270 */
[----:B------:R-:W-:Y:S01]  /*1730*/  @!P2 IMAD.WIDE R10, R11, 0x10, R68 ;  /* 0x000000100b0aa825 */ /* 0x000fe200078e0244 */
[----:B------:R-:W-:-:S02]  /*1740*/  @!P4 SHF.R.S32.HI R15, RZ, 0x2, R15 ;  /* 0x00000002ff0fc819 */ /* 0x000fc4000001140f */
[----:B------:R-:W-:Y:S01]  /*1750*/  ISETP.LT.OR P6, PT, R72, 0x2, !P6 ;  /* 0x000000024800780c */ /* 0x000fe200077c1670 */
[----:B------:R-:W-:-:S04]  /*1760*/  @!P3 IMAD.WIDE R12, R13, 0x10, R68 ;  /* 0x000000100d0cb825 */ /* 0x000fc800078e0244 */
[----:B------:R-:W-:-:S08]  /*1770*/  @!P4 IMAD.WIDE R14, R15, 0x10, R68 ;  /* 0x000000100f0ec825 */ /* 0x000fd000078e0244 */
[----:B------:R-:W-:-:S04]  /*1780*/  @!P6 SHF.R.S32.HI R0, RZ, 0x1f, R3 ;  /* 0x0000001fff00e819 */ /* 0x000fc80000011403 */
[----:B------:R-:W-:-:S04]  /*1790*/  @!P6 LEA.HI R0, R0, R3, RZ, 0x2 ;  /* 0x000000030000e211 */ /* 0x000fc800078f10ff */
[----:B------:R-:W-:-:S05]  /*17a0*/  @!P6 SHF.R.S32.HI R5, RZ, 0x2, R0 ;  /* 0x00000002ff05e819 */ /* 0x000fca0000011400 */
[----:B------:R-:W-:-:S05]  /*17b0*/  @!P6 IMAD.WIDE R4, R5, 0x10, R68 ;  /* 0x000000100504e825 */ /* 0x000fca00078e0244 */
[----:B------:R0:W-:Y:S01]  /*17c0*/  @!P6 STG.E.128 desc[UR8][R4.64], R36 ;  /* 0x000000240400e986 */ /* 0x0001e2000c101d08 */
[----:B------:R-:W-:-:S04]  /*17d0*/  ISETP.GE.AND P6, PT, R73, 0x5, PT ;  /* 0x000000054900780c */ /* 0x000fc80003fc6270 */
[----:B------:R-:W-:-:S13]  /*17e0*/  ISETP.LT.OR P6, PT, R72, 0x2, !P6 ;  /* 0x000000024800780c */ /* 0x000fda00077c1670 */
[----:B------:R-:W-:-:S05]  /*17f0*/  @!P6 VIADD R0, R3, 0x4 ;  /* 0x000000040300e836 */ /* 0x000fca0000000000 */
[----:B------:R-:W-:-:S04]  /*1800*/  @!P6 SHF.R.S32.HI R7, RZ, 0x1f, R0 ;  /* 0x0000001fff07e819 */ /* 0x000fc80000011400 */
[----:B------:R-:W-:Y:S02]  /*1810*/  @!P6 LEA.HI R7, R7, R0, RZ, 0x2 ;  /* 0x000000000707e211 */ /* 0x000fe400078f10ff */
[----:B------:R-:W-:Y:S02]  /*1820*/  @!P1 IADD3 R0, PT, PT, R3, 0xc, RZ ;  /* 0x0000000c03009810 */ /* 0x000fe40007ffe0ff */
[----:B0-----:R-:W-:Y:S02]  /*1830*/  @!P6 SHF.R.S32.HI R5, RZ, 0x2, R7 ;  /* 0x00000002ff05e819 */ /* 0x001fe40000011407 */
[----:B------:R-:W-:-:S03]  /*1840*/  @!P1 SHF.R.S32.HI R7, RZ, 0x1f, R0 ;  /* 0x0000001fff079819 */ /* 0x000fc60000011400 */
[----:B------:R-:W-:Y:S01]  /*1850*/  @!P6 IMAD.WIDE R4, R5, 0x10, R68 ;  /* 0x000000100504e825 */ /* 0x000fe200078e0244 */
[----:B------:R-:W-:Y:S02]  /*1860*/  @!P1 LEA.HI R0, R7, R0, RZ, 0x2 ;  /* 0x0000000007009211 */ /* 0x000fe400078f10ff */
[----:B------:R-:W-:Y:S02]  /*1870*/  @!P0 SHF.R.S32.HI R7, RZ, 0x2, R9 ;  /* 0x00000002ff078819 */ /* 0x000fe40000011409 */
[----:B------:R-:W-:Y:S01]  /*1880*/  @!P1 SHF.R.S32.HI R9, RZ, 0x2, R0 ;  /* 0x00000002ff099819 */ /* 0x000fe20000011400 */
[----:B------:R0:W-:Y:S02]  /*1890*/  @!P6 STG.E.128 desc[UR8][R4.64], R40 ;  /* 0x000000280400e986 */ /* 0x0001e4000c101d08 */
[----:B------:R-:W-:-:S04]  /*18a0*/  @!P0 IMAD.WIDE R6, R7, 0x10, R68 ;  /* 0x0000001007068825 */ /* 0x000fc800078e0244 */
[----:B------:R-:W-:Y:S01]  /*18b0*/  @!P1 IMAD.WIDE R8, R9, 0x10, R68 ;  /* 0x0000001009089825 */ /* 0x000fe200078e0244 */
[----:B------:R0:W-:Y:S04]  /*18c0*/  @!P0 STG.E.128 desc[UR8][R6.64], R44 ;  /* 0x0000002c06008986 */ /* 0x0001e8000c101d08 */
[----:B------:R0:W-:Y:S04]  /*18d0*/  @!P1 STG.E.128 desc[UR8][R8.64], R48 ;  /* 0x0000003008009986 */ /* 0x0001e8000c101d08 */
[----:B------:R0:W-:Y:S04]  /*18e0*/  @!P2 STG.E.128 desc[UR8][R10.64], R52 ;  /* 0x000000340a00a986 */ /* 0x0001e8000c101d08 */
[----:B------:R0:W-:Y:S04]  /*18f0*/  @!P3 STG.E.128 desc[UR8][R12.64], R56 ;  /* 0x000000380c00b986 */ /* 0x0001e8000c101d08 */
[----:B------:R0:W-:Y:S01]  /*1900*/  @!P4 STG.E.128 desc[UR8][R14.64], R60 ;  /* 0x0000003c0e00c986 */ /* 0x0001e2000c101d08 */
[----:B------:R-:W-:Y:S05]  /*1910*/  @P5 EXIT ;  /* 0x000000000000594d */ /* 0x000fea0003800000 */
[----:B------:R-:W-:-:S05]  /*1920*/  VIADD R3, R3, 0x1c ;  /* 0x0000001c03037836 */ /* 0x000fca0000000000 */
[----:B------:R-:W-:-:S04]  /*1930*/  SHF.R.S32.HI R0, RZ, 0x1f, R3 ;  /* 0x0000001fff007819 */ /* 0x000fc80000011403 */
[----:B------:R-:W-:-:S04]  /*1940*/  LEA.HI R0, R0, R3, RZ, 0x2 ;  /* 0x0000000300007211 */ /* 0x000fc800078f10ff */
[----:B------:R-:W-:-:S05]  /*1950*/  SHF.R.S32.HI R3, RZ, 0x2, R0 ;  /* 0x00000002ff037819 */ /* 0x000fca0000011400 */
[----:B------:R-:W-:-:S05]  /*1960*/  IMAD.WIDE R68, R3, 0x10, R68 ;  /* 0x0000001003447825 */ /* 0x000fca00078e0244 */
[----:B------:R-:W-:Y:S01]  /*1970*/  STG.E.128 desc[UR8][R68.64], R64 ;  /* 0x0000004044007986 */ /* 0x000fe2000c101d08 */
[----:B------:R-:W-:Y:S05]  /*1980*/  EXIT ;  /* 0x000000000000794d */ /* 0x000fea0003800000 */
.L_x_25:
        /* <DEDUP_REMOVED lines=15> */
.L_x_68:


//--------------------- .text._Z16matmul_v4_kernelILi256ELi128ELi128ELi32ELi32ELb0EEvPKfS1_Pfiii --------------------------
	.section	.text._Z16matmul_v4_kernelILi256ELi128ELi128ELi32ELi32ELb0EEvPKfS1_Pfiii,"ax",@progbits
	.align	128
        .global         _Z16matmul_v4_kernelILi256ELi128ELi128ELi32ELi32ELb0EEvPKfS1_Pfiii
        .type           _Z16matmul_v4_kernelILi256ELi128ELi128ELi32ELi32ELb0EEvPKfS1_Pfiii,@function
        .size           _Z16matmul_v4_kernelILi256ELi128ELi128ELi32ELi32ELb0EEvPKfS1_Pfiii,(.L_x_69 - _Z16matmul_v4_kernelILi256ELi128ELi128ELi32ELi32ELb0EEvPKfS1_Pfiii)
        .other          _Z16matmul_v4_kernelILi256ELi128ELi128ELi32ELi32ELb0EEvPKfS1_Pfiii,@"STO_CUDA_ENTRY STV_DEFAULT"
_Z16matmul_v4_kernelILi256ELi128ELi128ELi32ELi32ELb0EEvPKfS1_Pfiii:
.text._Z16matmul_v4_kernelILi256ELi128ELi128ELi32ELi32ELb0EEvPKfS1_Pfiii:
[----:B------:R-:W-:Y:S08]  /*0000*/  LDC R1, c[0x0][0x37c] ;  /* 0x0000df00ff017b82 */ /* 0x000ff00000000800 */
[----:B------:R-:W0:Y:S01]  /*0010*/  LDC R113, c[0x0][0x39c] ;  /* 0x0000e700ff717b82 */ /* 0x000e220000000800 */
[----:B------:R-:W1:Y:S01]  /*0020*/  S2R R109, SR_CTAID.X ;  /* 0x00000000006d7919 */ /* 0x000e620000002500 */
[----:B------:R-:W2:Y:S01]  /*0030*/  LDCU.64 UR8, c[0x0][0x358] ;  /* 0x00006b00ff0877ac */ /* 0x000ea20008000a00 */
[----:B------:R-:W-:Y:S01]  /*0040*/  HFMA2 R85, -RZ, RZ, 0, 0 ;  /* 0x00000000ff557431 */ /* 0x000fe200000001ff */
[----:B------:R-:W-:Y:S01]  /*0050*/  CS2R R44, SRZ ;  /* 0x00000000002c7805 */ /* 0x000fe2000001ff00 */
[----:B------:R-:W3:Y:S01]  /*0060*/  S2R R48, SR_TID.X ;  /* 0x0000000000307919 */ /* 0x000ee20000002100 */
[----:B------:R-:W-:-:S02]  /*0070*/  CS2R R14, SRZ ;  /* 0x00000000000e7805 */ /* 0x000fc4000001ff00 */
[----:B------:R-:W-:Y:S01]  /*0080*/  CS2R R16, SRZ ;  /* 0x0000000000107805 */ /* 0x000fe2000001ff00 */
[----:B------:R-:W4:Y:S01]  /*0090*/  LDC R119, c[0x0][0x3a0] ;  /* 0x0000e800ff777b82 */ /* 0x000f220000000800 */
        /* <DEDUP_REMOVED lines=12> */
[----:B------:R-:W-:Y:S01]  /*0160*/  IMAD.MOV.U32 R47, RZ, RZ, RZ ;  /* 0x000000ffff2f7224 */ /* 0x000fe200078e00ff */
[----:B------:R-:W-:Y:S01]  /*0170*/  CS2R R42, SRZ ;  /* 0x00000000002a7805 */ /* 0x000fe2000001ff00 */
[----:B------:R-:W-:Y:S02]  /*0180*/  IMAD.MOV.U32 R49, RZ, RZ, RZ ;  /* 0x000000ffff317224 */ /* 0x000fe400078e00ff */
[----:B0-----:R-:W-:Y:S02]  /*0190*/  VIADD R0, R113, 0x7f ;  /* 0x0000007f71007836 */ /* 0x001fe40000000000 */
[----:B------:R-:W-:Y:S02]  /*01a0*/  IMAD.MOV.U32 R51, RZ, RZ, RZ ;  /* 0x000000ffff337224 */ /* 0x000fe400078e00ff */
[----:B------:R-:W-:Y:S01]  /*01b0*/  IMAD.MOV.U32 R53, RZ, RZ, RZ ;  /* 0x000000ffff357224 */ /* 0x000fe200078e00ff */
[----:B------:R-:W-:Y:S01]  /*01c0*/  SHF.R.S32.HI R3, RZ, 0x1f, R0 ;  /* 0x0000001fff037819 */ /* 0x000fe20000011400 */
[----:B------:R-:W-:Y:S01]  /*01d0*/  IMAD.MOV.U32 R55, RZ, RZ, RZ ;  /* 0x000000ffff377224 */ /* 0x000fe200078e00ff */
[----:B-1----:R-:W-:Y:S01]  /*01e0*/  IABS R8, R109 ;  /* 0x0000006d00087213 */ /* 0x002fe20000000000 */
[----:B------:R-:W-:Y:S01]  /*01f0*/  IMAD.MOV.U32 R57, RZ, RZ, RZ ;  /* 0x000000ffff397224 */ /* 0x000fe200078e00ff */
[----:B------:R-:W-:Y:S01]  /*0200*/  LEA.HI R3, R3, R0, RZ, 0x7 ;  /* 0x0000000003037211 */ /* 0x000fe200078f38ff */
[----:B------:R-:W-:-:S02]  /*0210*/  IMAD.MOV.U32 R59, RZ, RZ, RZ ;  /* 0x000000ffff3b7224 */ /* 0x000fc400078e00ff */
[----:B------:R-:W-:Y:S01]  /*0220*/  IMAD.MOV.U32 R61, RZ, RZ, RZ ;  /* 0x000000ffff3d7224 */ /* 0x000fe200078e00ff */
[----:B------:R-:W-:Y:S01]  /*0230*/  SHF.R.S32.HI R0, RZ, 0x7, R3 ;  /* 0x00000007ff007819 */ /* 0x000fe20000011403 */
[----:B------:R-:W-:Y:S02]  /*0240*/  IMAD.MOV.U32 R63, RZ, RZ, RZ ;  /* 0x000000ffff3f7224 */ /* 0x000fe400078e00ff */
[----:B------:R-:W-:Y:S01]  /*0250*/  IMAD.MOV.U32 R65, RZ, RZ, RZ ;  /* 0x000000ffff417224 */ /* 0x000fe200078e00ff */
[-C--:B------:R-:W-:Y:S01]  /*0260*/  IABS R5, R0.reuse ;  /* 0x0000000000057213 */ /* 0x080fe20000000000 */
[----:B------:R-:W-:Y:S01]  /*0270*/  IMAD.MOV.U32 R67, RZ, RZ, RZ ;  /* 0x000000ffff437224 */ /* 0x000fe200078e00ff */
[----:B------:R-:W-:Y:S01]  /*0280*/  IABS R9, R0 ;  /* 0x0000000000097213 */ /* 0x000fe20000000000 */
[----:B------:R-:W-:Y:S01]  /*0290*/  IMAD.MOV.U32 R69, RZ, RZ, RZ ;  /* 0x000000ffff457224 */ /* 0x000fe200078e00ff */
[----:B------:R-:W0:Y:S01]  /*02a0*/  I2F.RP R4, R5 ;  /* 0x0000000500047306 */ /* 0x000e220000209400 */
[----:B------:R-:W-:-:S02]  /*02b0*/  IMAD.MOV.U32 R71, RZ, RZ, RZ ;  /* 0x000000ffff477224 */ /* 0x000fc400078e00ff */
[----:B------:R-:W-:Y:S02]  /*02c0*/  IMAD.MOV.U32 R73, RZ, RZ, RZ ;  /* 0x000000ffff497224 */ /* 0x000fe400078e00ff */
[----:B------:R-:W-:Y:S02]  /*02d0*/  IMAD.MOV.U32 R75, RZ, RZ, RZ ;  /* 0x000000ffff4b7224 */ /* 0x000fe400078e00ff */
[----:B------:R-:W-:Y:S02]  /*02e0*/  IMAD.MOV.U32 R77, RZ, RZ, RZ ;  /* 0x000000ffff4d7224 */ /* 0x000fe400078e00ff */
[----:B------:R-:W-:Y:S02]  /*02f0*/  IMAD.MOV.U32 R79, RZ, RZ, RZ ;  /* 0x000000ffff4f7224 */ /* 0x000fe400078e00ff */
[----:B------:R-:W-:Y:S02]  /*0300*/  IMAD.MOV.U32 R81, RZ, RZ, RZ ;  /* 0x000000ffff517224 */ /* 0x000fe400078e00ff */
[----:B------:R-:W-:Y:S01]  /*0310*/  IMAD.MOV.U32 R83, RZ, RZ, RZ ;  /* 0x000000ffff537224 */ /* 0x000fe200078e00ff */
[----:B0-----:R-:W0:Y:S01]  /*0320*/  MUFU.RCP R4, R4 ;  /* 0x0000000400047308 */ /* 0x001e220000001000 */
[----:B------:R-:W-:-:S02]  /*0330*/  IMAD.MOV.U32 R87, RZ, RZ, RZ ;  /* 0x000000ffff577224 */ /* 0x000fc400078e00ff */
[----:B------:R-:W-:Y:S02]  /*0340*/  IMAD.MOV.U32 R89, RZ, RZ, RZ ;  /* 0x000000ffff597224 */ /* 0x000fe400078e00ff */
[----:B------:R-:W-:Y:S02]  /*0350*/  IMAD.MOV.U32 R91, RZ, RZ, RZ ;  /* 0x000000ffff5b7224 */ /* 0x000fe400078e00ff */
[----:B------:R-:W-:Y:S02]  /*0360*/  IMAD.MOV.U32 R93, RZ, RZ, RZ ;  /* 0x000000ffff5d7224 */ /* 0x000fe400078e00ff */
[----:B------:R-:W-:Y:S02]  /*0370*/  IMAD.MOV.U32 R95, RZ, RZ, RZ ;  /* 0x000000ffff5f7224 */ /* 0x000fe400078e00ff */
[----:B------:R-:W-:Y:S02]  /*0380*/  IMAD.MOV.U32 R97, RZ, RZ, RZ ;  /* 0x000000ffff617224 */ /* 0x000fe400078e00ff */
[----:B------:R-:W-:-:S02]  /*0390*/  IMAD.MOV.U32 R99, RZ, RZ, RZ ;  /* 0x000000ffff637224 */ /* 0x000fc400078e00ff */
[----:B------:R-:W-:Y:S02]  /*03a0*/  IMAD.MOV.U32 R101, RZ, RZ, RZ ;  /* 0x000000ffff657224 */ /* 0x000fe400078e00ff */
[----:B0-----:R-:W-:Y:S02]  /*03b0*/  VIADD R2, R4, 0xffffffe ;  /* 0x0ffffffe04027836 */ /* 0x001fe40000000000 */
[----:B------:R-:W-:Y:S02]  /*03c0*/  IMAD.MOV R4, RZ, RZ, -R9 ;  /* 0x000000ffff047224 */ /* 0x000fe400078e0a09 */
[----:B------:R0:W1:Y:S01]  /*03d0*/  F2I.FTZ.U32.TRUNC.NTZ R3, R2 ;  /* 0x0000000200037305 */ /* 0x000062000021f000 */
[----:B------:R-:W-:Y:S02]  /*03e0*/  IMAD.MOV.U32 R103, RZ, RZ, RZ ;  /* 0x000000ffff677224 */ /* 0x000fe400078e00ff */
[----:B------:R-:W-:Y:S02]  /*03f0*/  IMAD.MOV.U32 R105, RZ, RZ, RZ ;  /* 0x000000ffff697224 */ /* 0x000fe400078e00ff */
[----:B------:R-:W-:-:S02]  /*0400*/  IMAD.MOV.U32 R107, RZ, RZ, RZ ;  /* 0x000000ffff6b7224 */ /* 0x000fc400078e00ff */
[----:B0-----:R-:W-:Y:S02]  /*0410*/  IMAD.MOV.U32 R2, RZ, RZ, RZ ;  /* 0x000000ffff027224 */ /* 0x001fe400078e00ff */
[----:B-1----:R-:W-:-:S04]  /*0420*/  IMAD.MOV R6, RZ, RZ, -R3 ;  /* 0x000000ffff067224 */ /* 0x002fc800078e0a03 */
[----:B------:R-:W-:Y:S02]  /*0430*/  IMAD R7, R6, R5, RZ ;  /* 0x0000000506077224 */ /* 0x000fe400078e02ff */
[----:B------:R-:W-:Y:S02]  /*0440*/  IMAD.MOV.U32 R6, RZ, RZ, R8 ;  /* 0x000000ffff067224 */ /* 0x000fe400078e0008 */
[----:B------:R-:W-:-:S06]  /*0450*/  IMAD.HI.U32 R3, R3, R7, R2 ;  /* 0x0000000703037227 */ /* 0x000fcc00078e0002 */
[----:B------:R-:W-:-:S04]  /*0460*/  IMAD.HI.U32 R3, R3, R6, RZ ;  /* 0x0000000603037227 */ /* 0x000fc800078e00ff */
[----:B------:R-:W-:-:S05]  /*0470*/  IMAD R2, R3, R4, R6 ;  /* 0x0000000403027224 */ /* 0x000fca00078e0206 */
[----:B------:R-:W-:-:S13]  /*0480*/  ISETP.GT.U32.AND P1, PT, R5, R2, PT ;  /* 0x000000020500720c */ /* 0x000fda0003f24070 */
[----:B------:R-:W-:Y:S02]  /*0490*/  @!P1 IMAD.IADD R2, R2, 0x1, -R5 ;  /* 0x0000000102029824 */ /* 0x000fe400078e0a05 */
[----:B------:R-:W-:Y:S01]  /*04a0*/  @!P1 VIADD R3, R3, 0x1 ;  /* 0x0000000103039836 */ /* 0x000fe20000000000 */
[----:B------:R-:W-:Y:S02]  /*04b0*/  ISETP.NE.AND P1, PT, R0, RZ, PT ;  /* 0x000000ff0000720c */ /* 0x000fe40003f25270 */
[----:B------:R-:W-:Y:S02]  /*04c0*/  ISETP.GE.U32.AND P0, PT, R2, R5, PT ;  /* 0x000000050200720c */ /* 0x000fe40003f06070 */
[----:B------:R-:W-:-:S04]  /*04d0*/  LOP3.LUT R2, R109, R0, RZ, 0x3c, !PT ;  /* 0x000000006d027212 */ /* 0x000fc800078e3cff */
[----:B------:R-:W-:-:S07]  /*04e0*/  ISETP.GE.AND P2, PT, R2, RZ, PT ;  /* 0x000000ff0200720c */ /* 0x000fce0003f46270 */
[----:B------:R-:W-:Y:S01]  /*04f0*/  @P0 VIADD R3, R3, 0x1 ;  /* 0x0000000103030836 */ /* 0x000fe20000000000 */
[----:B----4-:R-:W-:-:S05]  /*0500*/  ISETP.GE.AND P0, PT, R119, 0x1, PT ;  /* 0x000000017700780c */ /* 0x010fca0003f06270 */
[----:B------:R-:W-:Y:S01]  /*0510*/  @!P2 IMAD.MOV R3, RZ, RZ, -R3 ;  /* 0x000000ffff03a224 */ /* 0x000fe200078e0a03 */
[----:B------:R-:W-:-:S05]  /*0520*/  @!P1 LOP3.LUT R3, RZ, R0, RZ, 0x33, !PT ;  /* 0x00000000ff039212 */ /* 0x000fca00078e33ff */
[----:B------:R-:W-:Y:S02]  /*0530*/  IMAD.MOV R2, RZ, RZ, -R3 ;  /* 0x000000ffff027224 */ /* 0x000fe400078e0a03 */
[----:B------:R-:W-:Y:S02]  /*0540*/  IMAD.SHL.U32 R46, R3, 0x80, RZ ;  /* 0x00000080032e7824 */ /* 0x000fe400078e00ff */
[----:B------:R-:W-:Y:S02]  /*0550*/  IMAD R109, R0, R2, R109 ;  /* 0x00000002006d7224 */ /* 0x000fe400078e026d */
[----:B------:R-:W-:Y:S02]  /*0560*/  IMAD.MOV.U32 R0, RZ, RZ, RZ ;  /* 0x000000ffff007224 */ /* 0x000fe400078e00ff */
        /* <DEDUP_REMOVED lines=8> */
[----:B------:R-:W-:Y:S01]  /*05f0*/  SHF.R.U32.HI R54, RZ, 0x5, R48 ;  /* 0x00000005ff367819 */ /* 0x000fe20000011630 */
[----:B------:R-:W-:Y:S01]  /*0600*/  IMAD.SHL.U32 R113, R113, 0x20, RZ ;  /* 0x0000002071717824 */ /* 0x000fe200078e00ff */
[----:B------:R-:W2:Y:S01]  /*0610*/  LDC.64 R2, c[0x0][0x388] ;  /* 0x0000e200ff027b82 */ /* 0x000ea20000000a00 */
[----:B------:R-:W-:Y:S01]  /*0620*/  SHF.R.U32.HI R58, RZ, 0x5, R52 ;  /* 0x00000005ff3a7819 */ /* 0x000fe20000011634 */
[----:B------:R-:W-:Y:S01]  /*0630*/  IMAD.MOV.U32 R44, RZ, RZ, RZ ;  /* 0x000000ffff2c7224 */ /* 0x000fe200078e00ff */
[----:B------:R-:W-:Y:S01]  /*0640*/  SHF.R.U32.HI R56, RZ, 0x5, R50 ;  /* 0x00000005ff387819 */ /* 0x000fe20000011632 */
[-CC-:B------:R-:W-:Y:S01]  /*0650*/  IMAD R117, R54, R119.reuse, R111.reuse ;  /* 0x0000007736757224 */ /* 0x180fe200078e026f */
[----:B------:R-:W-:Y:S01]  /*0660*/  SHF.R.U32.HI R60, RZ, 0x1, R48 ;  /* 0x00000001ff3c7819 */ /* 0x000fe20000011630 */
[----:B------:R-:W-:-:S02]  /*0670*/  IMAD R121, R58, R119, R111 ;  /* 0x000000773a797224 */ /* 0x000fc400078e026f */
[----:B------:R-:W-:Y:S01]  /*0680*/  IMAD R119, R56, R119, R111 ;  /* 0x0000007738777224 */ /* 0x000fe200078e026f */
[----:B------:R-:W-:Y:S02]  /*0690*/  LOP3.LUT R60, R60, 0x1fe, RZ, 0xc0, !PT ;  /* 0x000001fe3c3c7812 */ /* 0x000fe400078ec0ff */
[----:B-1----:R-:W-:Y:S01]  /*06a0*/  IADD3 R115, PT, PT, -R46, UR4, RZ ;  /* 0x000000042e737c10 */ /* 0x002fe2000fffe1ff */
[----:B------:R-:W-:Y:S01]  /*06b0*/  UMOV UR4, URZ ;  /* 0x000000ff00047c82 */ /* 0x000fe20008000000 */
[----:B0-----:R-:W-:-:S04]  /*06c0*/  IMAD.WIDE R4, R7, 0x4, R4 ;  /* 0x0000000407047825 */ /* 0x001fc800078e0204 */
[----:B------:R-:W-:Y:S01]  /*06d0*/  IMAD.MOV.U32 R6, RZ, RZ, R4 ;  /* 0x000000ffff067224 */ /* 0x000fe200078e0004 */
[----:B------:R-:W-:Y:S01]  /*06e0*/  SHF.R.U32.HI R4, RZ, 0x8, R48 ;  /* 0x00000008ff047819 */ /* 0x000fe20000011630 */
[----:B--2---:R-:W-:-:S04]  /*06f0*/  IMAD.WIDE.U32 R2, R109, 0x4, R2 ;  /* 0x000000046d027825 */ /* 0x004fc800078e0002 */
[----:B------:R-:W-:-:S05]  /*0700*/  IMAD.MOV R4, RZ, RZ, -R4 ;  /* 0x000000ffff047224 */ /* 0x000fca00078e0a04 */
[----:B------:R-:W-:-:S07]  /*0710*/  LOP3.LUT R62, R4, 0x3, RZ, 0xc0, !PT ;  /* 0x00000003043e7812 */ /* 0x000fce00078ec0ff */
.L_x_34:
[----:B------:R-:W0:Y:S01]  /*0720*/  LDCU UR10, c[0x0][0x3a0] ;  /* 0x00007400ff0a77ac */ /* 0x000e220008000800 */
[----:B------:R-:W-:Y:S01]  /*0730*/  ISETP.NE.AND P0, PT, R62, RZ, PT ;  /* 0x000000ff3e00720c */ /* 0x000fe20003f05270 */
[----:B------:R-:W-:Y:S01]  /*0740*/  BSSY.RECONVERGENT B0, `(.L_x_27) ;  /* 0x000002a000007945 */ /* 0x000fe20003800200 */
[----:B------:R-:W-:Y:S02]  /*0750*/  IMAD.MOV.U32 R64, RZ, RZ, R48 ;  /* 0x000000ffff407224 */ /* 0x000fe400078e0030 */
[----:B------:R-:W-:Y:S01]  /*0760*/  IMAD.MOV.U32 R4, RZ, RZ, R6 ;  /* 0x000000ffff047224 */ /* 0x000fe200078e0006 */
[----:B0-----:R-:W-:Y:S02]  /*0770*/  UIADD3 UR7, UPT, UPT, -UR4, UR10, URZ ;  /* 0x0000000a04077290 */ /* 0x001fe4000fffe1ff */
[----:B------:R-:W-:-:S04]  /*0780*/  UIADD3 UR4, UPT, UPT, UR4, 0x20, URZ ;  /* 0x0000002004047890 */ /* 0x000fc8000fffe0ff */
[----:B------:R-:W-:Y:S02]  /*0790*/  UISETP.GE.AND UP1, UPT, UR4, UR10, UPT ;  /* 0x0000000a0400728c */ /* 0x000fe4000bf26270 */
[----:B------:R-:W-:Y:S09]  /*07a0*/  @!P0 BRA `(.L_x_28) ;  /* 0x00000000008c8947 */ /* 0x000ff20003800000 */
[----:B------:R-:W-:Y:S02]  /*07b0*/  ISETP.GE.AND P0, PT, R111, UR7, PT ;  /* 0x000000076f007c0c */ /* 0x000fe4000bf06270 */
[----:B------:R-:W-:Y:S02]  /*07c0*/  MOV R8, RZ ;  /* 0x000000ff00087202 */ /* 0x000fe40000000f00 */
        /* <DEDUP_REMOVED lines=24> */
[----:B------:R-:W-:Y:S03]  /*0950*/  BSSY.RECONVERGENT B1, `(.L_x_29) ;  /* 0x0000006000017945 */ /* 0x000fe60003800200 */
[----:B------:R-:W-:Y:S02]  /*0960*/  IMAD R9, R111, 0x4, R6 ;  /* 0x000000046f097824 */ /* 0x000fe400078e0206 */
[----:B------:R-:W-:-:S06]  /*0970*/  IMAD.MOV.U32 R6, RZ, RZ, RZ ;  /* 0x000000ffff067224 */ /* 0x000fcc00078e00ff */
[----:B------:R-:W-:Y:S05]  /*0980*/  @P0 BRA `(.L_x_30) ;  /* 0x0000000000080947 */ /* 0x000fea0003800000 */
[----:B------:R-:W-:-:S06]  /*0990*/  IMAD.WIDE.U32 R6, R119, 0x4, R4 ;  /* 0x0000000477067825 */ /* 0x000fcc00078e0004 */
[----:B------:R0:W5:Y:S02]  /*09a0*/  LDG.E R6, desc[UR8][R6.64] ;  /* 0x0000000806067981 */ /* 0x000164000c1e1900 */
.L_x_30:
[----:B------:R-:W-:Y:S05]  /*09b0*/  BSYNC.RECONVERGENT B1 ;  /* 0x0000000000017941 */ /* 0x000fea0003800200 */
.L_x_29:
[----:B-----5:R2:W-:Y:S01]  /*09c0*/  STS [R9], R6 ;  /* 0x0000000609007388 */ /* 0x0205e20000000800 */
[----:B------:R-:W-:-:S07]  /*09d0*/  VIADD R64, R48, 0x300 ;  /* 0x0000030030407836 */ /* 0x000fce0000000000 */
.L_x_28:
[----:B------:R-:W-:Y:S05]  /*09e0*/  BSYNC.RECONVERGENT B0 ;  /* 0x0000000000007941 */ /* 0x000fea0003800200 */
.L_x_27:
        /* <DEDUP_REMOVED lines=16> */
[----:B------:R-:W-:-:S05]  /*0af0*/  LEA R6, R111, UR5, 0x2 ;  /* 0x000000056f067c11 */ /* 0x000fca000f8e10ff */
[--C-:B------:R-:W-:Y:S02]  /*0b00*/  IMAD R68, R66, 0x80, R6.reuse ;  /* 0x0000008042447824 */ /* 0x100fe400078e0206 */
[--C-:B------:R-:W-:Y:S02]  /*0b10*/  IMAD R72, R70, 0x80, R6.reuse ;  /* 0x0000008046487824 */ /* 0x100fe400078e0206 */
[--C-:B------:R-:W-:Y:S02]  /*0b20*/  IMAD R76, R74, 0x80, R6.reuse ;  /* 0x000000804a4c7824 */ /* 0x100fe400078e0206 */
[----:B------:R-:W-:-:S07]  /*0b30*/  IMAD R82, R80, 0x80, R6 ;  /* 0x0000008050527824 */ /* 0x000fce00078e0206 */
.L_x_32:
[-C--:B------:R-:W-:Y:S01]  /*0b40*/  ISETP.GE.OR P0, PT, R80, R115.reuse, P4 ;  /* 0x000000735000720c */ /* 0x080fe20002706670 */
[----:B------:R-:W-:Y:S01]  /*0b50*/  HFMA2 R92, -RZ, RZ, 0, 0 ;  /* 0x00000000ff5c7431 */ /* 0x000fe200000001ff */
[-C--:B------:R-:W-:Y:S01]  /*0b60*/  ISETP.GE.OR P1, PT, R74, R115.reuse, P4 ;  /* 0x000000734a00720c */ /* 0x080fe20002726670 */
[----:B------:R-:W-:Y:S01]  /*0b70*/  IMAD.MOV.U32 R86, RZ, RZ, RZ ;  /* 0x000000ffff567224 */ /* 0x000fe200078e00ff */
[-C--:B------:R-:W-:Y:S01]  /*0b80*/  ISETP.GE.OR P2, PT, R70, R115.reuse, P4 ;  /* 0x000000734600720c */ /* 0x080fe20002746670 */
[----:B------:R-:W-:Y:S01]  /*0b90*/  IMAD.MOV.U32 R88, RZ, RZ, RZ ;  /* 0x000000ffff587224 */ /* 0x000fe200078e00ff */
[----:B------:R-:W-:Y:S01]  /*0ba0*/  ISETP.GE.OR P3, PT, R66, R115, P4 ;  /* 0x000000734200720c */ /* 0x000fe20002766670 */
[----:B------:R-:W-:Y:S01]  /*0bb0*/  IMAD.MOV.U32 R90, RZ, RZ, RZ ;  /* 0x000000ffff5a7224 */ /* 0x000fe200078e00ff */
[----:B------:R-:W0:Y:S05]  /*0bc0*/  LDC R94, c[0x0][0x3a0] ;  /* 0x0000e800ff5e7b82 */ /* 0x000e2a0000000800 */
        /* <DEDUP_REMOVED lines=9> */
[----:B0-----:R-:W-:-:S02]  /*0c60*/  IMAD R123, R94, 0x20, R123 ;  /* 0x000000205e7b7824 */ /* 0x001fc400078e027b */
[C---:B------:R-:W-:Y:S02]  /*0c70*/  IMAD R125, R94.reuse, 0x20, R125 ;  /* 0x000000205e7d7824 */ /* 0x040fe400078e027d */
[C---:B------:R-:W-:Y:S02]  /*0c80*/  IMAD R78, R94.reuse, 0x20, R78 ;  /* 0x000000205e4e7824 */ /* 0x040fe400078e024e */
[----:B------:R-:W-:Y:S02]  /*0c90*/  IMAD R84, R94, 0x20, R84 ;  /* 0x000000205e547824 */ /* 0x000fe400078e0254 */
[----:B------:R-:W-:Y:S02]  /*0ca0*/  VIADD R64, R64, 0x400 ;  /* 0x0000040040407836 */ /* 0x000fe40000000000 */
[----:B------:R-:W-:Y:S02]  /*0cb0*/  VIADD R66, R66, 0x20 ;  /* 0x0000002042427836 */ /* 0x000fe40000000000 */
[----:B------:R-:W-:-:S02]  /*0cc0*/  VIADD R70, R70, 0x20 ;  /* 0x0000002046467836 */ /* 0x000fc40000000000 */
        /* <DEDUP_REMOVED lines=8> */
[----:B--2---:R-:W-:Y:S02]  /*0d50*/  VIADD R72, R72, 0x1000 ;  /* 0x0000100048487836 */ /* 0x004fe40000000000 */
[----:B0-----:R-:W-:Y:S01]  /*0d60*/  VIADD R68, R68, 0x1000 ;  /* 0x0000100044447836 */ /* 0x001fe20000000000 */
[----:B------:R-:W-:Y:S06]  /*0d70*/  @!P0 BRA `(.L_x_32) ;  /* 0xfffffffc00708947 */ /* 0x000fec000383ffff */
[----:B------:R-:W-:Y:S05]  /*0d80*/  BSYNC.RECONVERGENT B0 ;  /* 0x0000000000007941 */ /* 0x000fea0003800200 */
.L_x_31:
        /* <DEDUP_REMOVED lines=37> */
.L_x_33:
        /* <DEDUP_REMOVED lines=76> */
.L_x_26:
[----:B------:R-:W0:Y:S01]  /*14a0*/  LDC.64 R2, c[0x0][0x398] ;  /* 0x0000e600ff027b82 */ /* 0x000e220000000a00 */
[----:B------:R-:W-:Y:S01]  /*14b0*/  SHF.R.U32.HI R6, RZ, 0x1, R48 ;  /* 0x00000001ff067819 */ /* 0x000fe20000011630 */
[----:B------:R-:W-:-:S03]  /*14c0*/  IMAD.SHL.U32 R48, R48, 0x20, RZ ;  /* 0x0000002030307824 */ /* 0x000fc600078e00ff */
[----:B------:R-:W-:Y:S02]  /*14d0*/  LOP3.LUT R7, R6, 0x1fe, RZ, 0xc0, !PT ;  /* 0x000001fe06077812 */ /* 0x000fe400078ec0ff */
[----:B------:R-:W-:Y:S01]  /*14e0*/  LOP3.LUT R48, R48, 0x60, RZ, 0xc0, !PT ;  /* 0x0000006030307812 */ /* 0x000fe200078ec0ff */
[----:B------:R-:W1:Y:S02]  /*14f0*/  LDC.64 R4, c[0x0][0x390] ;  /* 0x0000e400ff047b82 */ /* 0x000e640000000a00 */
[----:B------:R-:W-:Y:S02]  /*1500*/  IMAD.IADD R46, R46, 0x1, R7 ;  /* 0x000000012e2e7824 */ /* 0x000fe400078e0207 */
[----:B------:R-:W-:Y:S02]  /*1510*/  IMAD.IADD R48, R109, 0x1, R48 ;  /* 0x000000016d307824 */ /* 0x000fe400078e0230 */
[----:B0-----:R-:W-:Y:S02]  /*1520*/  IMAD.IADD R6, R2, 0x1, -R46 ;  /* 0x0000000102067824 */ /* 0x001fe400078e0a2e */
[----:B------:R-:W-:-:S02]  /*1530*/  IMAD.IADD R9, R3, 0x1, -R48 ;  /* 0x0000000103097824 */ /* 0x000fc400078e0a30 */
[----:B------:R-:W-:Y:S01]  /*1540*/  IMAD R7, R46, R3, R48 ;  /* 0x000000032e077224 */ /* 0x000fe200078e0230 */
[----:B------:R-:W-:Y:S02]  /*1550*/  ISETP.GE.AND P0, PT, R6, 0x1, PT ;  /* 0x000000010600780c */ /* 0x000fe40003f06270 */
[----:B------:R-:W-:Y:S01]  /*1560*/  ISETP.GE.AND P6, PT, R9, 0x7, PT ;  /* 0x000000070900780c */ /* 0x000fe20003fc6270 */
[----:B-1----:R-:W-:Y:S01]  /*1570*/  IMAD.WIDE R4, R7, 0x4, R4 ;  /* 0x0000000407047825 */ /* 0x002fe200078e0204 */
[C---:B------:R-:W-:Y:S02]  /*1580*/  ISETP.LT.OR P4, PT, R9.reuse, 0x4, !P0 ;  /* 0x000000040900780c */ /* 0x040fe40004781670 */
[C---:B------:R-:W-:Y:S02]  /*1590*/  ISETP.LT.OR P2, PT, R9.reuse, 0x2, !P0 ;  /* 0x000000020900780c */ /* 0x040fe40004741670 */
[----:B------:R-:W-:Y:S01]  /*15a0*/  ISETP.LT.OR P3, PT, R9, 0x3, !P0 ;  /* 0x000000030900780c */ /* 0x000fe20004761670 */
[----:B------:R-:W-:Y:S01]  /*15b0*/  IMAD.WIDE R2, R3, 0x4, R4 ;  /* 0x0000000403027825 */ /* 0x000fe200078e0204 */
[----:B------:R-:W-:-:S02]  /*15c0*/  ISETP.LT.OR P1, PT, R9, 0x5, !P0 ;  /* 0x000000050900780c */ /* 0x000fc40004721670 */
[C---:B------:R-:W-:Y:S02]  /*15d0*/  ISETP.LT.OR P0, PT, R9.reuse, 0x6, !P0 ;  /* 0x000000060900780c */ /* 0x040fe40004701670 */
[C---:B------:R-:W-:Y:S02]  /*15e0*/  ISETP.GE.AND P5, PT, R9.reuse, 0x8, PT ;  /* 0x000000080900780c */ /* 0x040fe40003fa6270 */
[----:B------:R-:W-:Y:S01]  /*15f0*/  VIMNMX R7, PT, PT, R6, R9, PT ;  /* 0x0000000906077248 */ /* 0x000fe20003fe0100 */
[----:B------:R0:W-:Y:S01]  /*1600*/  @!P4 STG.E desc[UR8][R4.64+0xc], R101 ;  /* 0x00000c650400c986 */ /* 0x0001e2000c101908 */
[----:B------:R-:W-:-:S03]  /*1610*/  ISETP.GE.AND P4, PT, R9, 0x9, PT ;  /* 0x000000090900780c */ /* 0x000fc60003f86270 */
[----:B------:R0:W-:Y:S01]  /*1620*/  @!P2 STG.E desc[UR8][R4.64+0x4], R105 ;  /* 0x000004690400a986 */ /* 0x0001e2000c101908 */
[C---:B------:R-:W-:Y:S02]  /*1630*/  ISETP.LT.OR P2, PT, R6.reuse, 0x1, !P5 ;  /* 0x000000010600780c */ /* 0x040fe40006f41670 */
[C---:B------:R-:W-:Y:S01]  /*1640*/  ISETP.GE.AND P5, PT, R9.reuse, 0xa, PT ;  /* 0x0000000a0900780c */ /* 0x040fe20003fa6270 */
[----:B------:R0:W-:Y:S01]  /*1650*/  @!P0 STG.E desc[UR8][R4.64+0x14], R97 ;  /* 0x0000146104008986 */ /* 0x0001e2000c101908 */
[C---:B------:R-:W-:Y:S02]  /*1660*/  ISETP.LT.OR P0, PT, R6.reuse, 0x1, !P4 ;  /* 0x000000010600780c */ /* 0x040fe40006701670 */
[----:B------:R-:W-:Y:S01]  /*1670*/  ISETP.GE.AND P4, PT, R9, 0xb, PT ;  /* 0x0000000b0900780c */ /* 0x000fe20003f86270 */
[----:B------:R0:W-:Y:S01]  /*1680*/  @!P1 STG.E desc[UR8][R4.64+0x10], R99 ;  /* 0x0000106304009986 */ /* 0x0001e2000c101908 */
[----:B------:R-:W-:-:S03]  /*1690*/  ISETP.LT.OR P1, PT, R6, 0x1, !P6 ;  /* 0x000000010600780c */ /* 0x000fc60007721670 */
[----:B------:R0:W-:Y:S01]  /*16a0*/  @!P3 STG.E desc[UR8][R4.64+0x8], R103 ;  /* 0x000008670400b986 */ /* 0x0001e2000c101908 */
[----:B------:R-:W-:-:S03]  /*16b0*/  ISETP.GE.AND P3, PT, R7, 0x1, PT ;  /* 0x000000010700780c */ /* 0x000fc60003f66270 */
[----:B------:R0:W-:Y:S01]  /*16c0*/  @!P2 STG.E desc[UR8][R4.64+0x1c], R93 ;  /* 0x00001c5d0400a986 */ /* 0x0001e2000c101908 */
[----:B------:R-:W-:-:S03]  /*16d0*/  ISETP.GE.AND P2, PT, R9, 0xc, PT ;  /* 0x0000000c0900780c */ /* 0x000fc60003f46270 */
[----:B------:R0:W-:Y:S01]  /*16e0*/  @!P0 STG.E desc[UR8][R4.64+0x20], R91 ;  /* 0x0000205b04008986 */ /* 0x0001e2000c101908 */
[C---:B------:R-:W-:Y:S02]  /*16f0*/  ISETP.LT.OR P0, PT, R6.reuse, 0x1, !P4 ;  /* 0x000000010600780c */ /* 0x040fe40006701670 */
[C---:B------:R-:W-:Y:S01]  /*1700*/  ISETP.GE.AND P4, PT, R9.reuse, 0x1d, PT ;  /* 0x0000001d0900780c */ /* 0x040fe20003f86270 */
[----:B------:R0:W-:Y:S01]  /*1710*/  @!P1 STG.E desc[UR8][R4.64+0x18], R95 ;  /* 0x0000185f04009986 */ /* 0x0001e2000c101908 */
[----:B------:R-:W-:Y:S02]  /*1720*/  ISETP.LT.OR P1, PT, R6, 0x1, !P5 ;  /* 0x000000010600780c */ /* 0x000fe40006f21670 */
[C---:B------:R-:W-:Y:S01]  /*1730*/  ISETP.GE.AND P5, PT, R9.reuse, 0x1c, PT ;  /* 0x0000001c0900780c */ /* 0x040fe20003fa6270 */
[----:B------:R0:W-:Y:S01]  /*1740*/  @P3 STG.E desc[UR8][R4.64], R107 ;  /* 0x0000006b04003986 */ /* 0x0001e2000c101908 */
[----:B------:R-:W-:-:S05]  /*1750*/  ISETP.GE.AND P3, PT, R9, 0x1e, PT ;  /* 0x0000001e0900780c */ /* 0x000fca0003f66270 */
[----:B------:R0:W-:Y:S01]  /*1760*/  @!P0 STG.E desc[UR8][R4.64+0x28], R87 ;  /* 0x0000285704008986 */ /* 0x0001e2000c101908 */
[----:B------:R-:W-:Y:S02]  /*1770*/  ISETP.LT.OR P0, PT, R6, 0x1, !P2 ;  /* 0x000000010600780c */ /* 0x000fe40005701670 */
[C---:B------:R-:W-:Y:S01]  /*1780*/  ISETP.GE.AND P2, PT, R9.reuse, 0x1f, PT ;  /* 0x0000001f0900780c */ /* 0x040fe20003f46270 */
[----:B------:R0:W-:Y:S01]  /*1790*/  @!P1 STG.E desc[UR8][R4.64+0x24], R89 ;  /* 0x0000245904009986 */ /* 0x0001e2000c101908 */
[----:B------:R-:W-:-:S09]  /*17a0*/  ISETP.GE.AND P1, PT, R9, 0xd, PT ;  /* 0x0000000d0900780c */ /* 0x000fd20003f26270 */
[----:B------:R0:W-:Y:S01]  /*17b0*/  @!P0 STG.E desc[UR8][R4.64+0x2c], R85 ;  /* 0x00002c5504008986 */ /* 0x0001e2000c101908 */
[----:B------:R-:W-:Y:S02]  /*17c0*/  ISETP.LT.OR P0, PT, R6, 0x1, !P1 ;  /* 0x000000010600780c */ /* 0x000fe40004f01670 */
[----:B------:R-:W-:-:S11]  /*17d0*/  ISETP.GE.AND P1, PT, R9, 0xe, PT ;  /* 0x0000000e0900780c */ /* 0x000fd60003f26270 */
        /* <DEDUP_REMOVED lines=37> */
[----:B------:R-:W-:-:S13]  /*1a30*/  ISETP.LT.OR P0, PT, R6, 0x1, !P1 ;  /* 0x000000010600780c */ /* 0x000fda0004f01670 */
[----:B------:R0:W-:Y:S01]  /*1a40*/  @!P0 STG.E desc[UR8][R4.64+0x64], R57 ;  /* 0x0000643904008986 */ /* 0x0001e2000c101908 */
[----:B------:R-:W-:-:S04]  /*1a50*/  ISETP.GE.AND P0, PT, R9, 0x1b, PT ;  /* 0x0000001b0900780c */ /* 0x000fc80003f06270 */
[C---:B------:R-:W-:Y:S02]  /*1a60*/  ISETP.LT.OR P1, PT, R6.reuse, 0x1, !P0 ;  /* 0x000000010600780c */ /* 0x040fe40004721670 */
[----:B------:R-:W-:-:S11]  /*1a70*/  ISETP.LT.OR P0, PT, R6, 0x2, !P0 ;  /* 0x000000020600780c */ /* 0x000fd60004701670 */
[----:B------:R0:W-:Y:S01]  /*1a80*/  @!P1 STG.E desc[UR8][R4.64+0x68], R55 ;  /* 0x0000683704009986 */ /* 0x0001e2000c101908 */
        /* <DEDUP_REMOVED lines=12> */
[----:B------:R-:W-:-:S04]  /*1b50*/  ISETP.GE.AND P1, PT, R9, 0x20, PT ;  /* 0x000000200900780c */ /* 0x000fc80003f26270 */
[C---:B------:R-:W-:Y:S02]  /*1b60*/  ISETP.LT.OR P6, PT, R6.reuse, 0x1, !P1 ;  /* 0x000000010600780c */ /* 0x040fe40004fc1670 */
[----:B------:R-:W-:-:S11]  /*1b70*/  ISETP.LT.OR P1, PT, R6, 0x2, !P1 ;  /* 0x000000020600780c */ /* 0x000fd60004f21670 */
[----:B------:R0:W-:Y:S01]  /*1b80*/  @!P6 STG.E desc[UR8][R4.64+0x7c], R45 ;  /* 0x00007c2d0400e986 */ /* 0x0001e2000c101908 */
[----:B------:R-:W-:-:S03]  /*1b90*/  ISETP.GE.AND P6, PT, R7, 0x2, PT ;  /* 0x000000020700780c */ /* 0x000fc60003fc6270 */
[----:B------:R0:W-:Y:S04]  /*1ba0*/  @!P0 STG.E desc[UR8][R2.64+0x68], R15 ;  /* 0x0000680f02008986 */ /* 0x0001e8000c101908 */
[----:B------:R0:W-:Y:S04]  /*1bb0*/  @!P5 STG.E desc[UR8][R2.64+0x6c], R14 ;  /* 0x00006c0e0200d986 */ /* 0x0001e8000c101908 */
[----:B------:R0:W-:Y:S04]  /*1bc0*/  @!P4 STG.E desc[UR8][R2.64+0x70], R0 ;  /* 0x000070000200c986 */ /* 0x0001e8000c101908 */
[----:B------:R0:W-:Y:S01]  /*1bd0*/  @P6 STG.E desc[UR8][R2.64+0x4], R40 ;  /* 0x0000042802006986 */ /* 0x0001e2000c101908 */
[----:B------:R-:W-:-:S03]  /*1be0*/  ISETP.GE.AND P6, PT, R9, 0x1, PT ;  /* 0x000000010900780c */ /* 0x000fc60003fc6270 */
[----:B------:R0:W-:Y:S01]  /*1bf0*/  @!P3 STG.E desc[UR8][R2.64+0x74], R44 ;  /* 0x0000742c0200b986 */ /* 0x0001e2000c101908 */
[----:B------:R-:W-:-:S03]  /*1c00*/  ISETP.LT.OR P6, PT, R6, 0x2, !P6 ;  /* 0x000000020600780c */ /* 0x000fc600077c1670 */
[----:B------:R0:W-:Y:S10]  /*1c10*/  @!P2 STG.E desc[UR8][R2.64+0x78], R42 ;  /* 0x0000782a0200a986 */ /* 0x0001f4000c101908 */
[----:B------:R0:W-:Y:S01]  /*1c20*/  @!P6 STG.E desc[UR8][R2.64], R41 ;  /* 0x000000290200e986 */ /* 0x0001e2000c101908 */
[----:B------:R-:W-:-:S04]  /*1c30*/  ISETP.GE.AND P6, PT, R9, 0x3, PT ;  /* 0x000000030900780c */ /* 0x000fc80003fc6270 */
[----:B------:R-:W-:-:S13]  /*1c40*/  ISETP.LT.OR P6, PT, R6, 0x2, !P6 ;  /* 0x000000020600780c */ /* 0x000fda00077c1670 */
        /* <DEDUP_REMOVED lines=70> */
[----:B------:R-:W-:Y:S05]  /*20b0*/  @P1 EXIT ;  /* 0x000000000000194d */ /* 0x000fea0003800000 */
[----:B------:R-:W-:Y:S01]  /*20c0*/  STG.E desc[UR8][R2.64+0x7c], R43 ;  /* 0x00007c2b02007986 */ /* 0x000fe2000c101908 */
[----:B------:R-:W-:Y:S05]  /*20d0*/  EXIT ;  /* 0x000000000000794d */ /* 0x000fea0003800000 */
.L_x_35:
        /* <DEDUP_REMOVED lines=10> */
.L_x_69:


//--------------------- .text._Z16matmul_v3_kernelILi256ELi128ELi128ELi32EEvPKfS1_Pfiii --------------------------
	.section	.text._Z16matmul_v3_kernelILi256ELi128ELi128ELi32EEvPKfS1_Pfiii,"ax",@progbits
	.align	128
        .global         _Z16matmul_v3_kernelILi256ELi128ELi128ELi32EEvPKfS1_Pfiii
        .type           _Z16matmul_v3_kernelILi256ELi128ELi128ELi32EEvPKfS1_Pfiii,@function
        .size           _Z16matmul_v3_kernelILi256ELi128ELi128ELi32EEvPKfS1_Pfiii,(.L_x_70 - _Z16matmul_v3_kernelILi256ELi128ELi128ELi32EEvPKfS1_Pfiii)
        .other          _Z16matmul_v3_kernelILi256ELi128ELi128ELi32EEvPKfS1_Pfiii,@"STO_CUDA_ENTRY STV_DEFAULT"
_Z16matmul_v3_kernelILi256ELi128ELi128ELi32EEvPKfS1_Pfiii:
.text._Z16matmul_v3_kernelILi256ELi128ELi128ELi32EEvPKfS1_Pfiii:
[----:B------:R-:W0:Y:S01]  /*0000*/  LDC R1, c[0x0][0x37c] ;  /* 0x0000df00ff017b82 */ /* 0x000e220000000800 */
[----:B------:R-:W1:Y:S01]  /*0010*/  LDCU UR5, c[0x0][0x39c] ;  /* 0x00007380ff0577ac */ /* 0x000e620008000800 */
[----:B------:R-:W2:Y:S01]  /*0020*/  S2R R5, SR_CTAID.X ;  /* 0x0000000000057919 */ /* 0x000ea20000002500 */
[----:B0-----:R-:W-:Y:S01]  /*0030*/  VIADD R1, R1, 0xffffff00 ;  /* 0xffffff0001017836 */ /* 0x001fe20000000000 */
[----:B------:R-:W0:Y:S01]  /*0040*/  LDCU UR10, c[0x0][0x3a0] ;  /* 0x00007400ff0a77ac */ /* 0x000e220008000800 */
[----:B------:R-:W3:Y:S01]  /*0050*/  S2R R56, SR_TID.X ;  /* 0x0000000000387919 */ /* 0x000ee20000002100 */
[----:B------:R-:W4:Y:S02]  /*0060*/  LDCU.64 UR16, c[0x0][0x358] ;  /* 0x00006b00ff1077ac */ /* 0x000f240008000a00 */
[----:B------:R0:W-:Y:S04]  /*0070*/  STL.128 [R1], RZ ;  /* 0x000000ff01007387 */ /* 0x0001e80000100c00 */
[----:B------:R0:W-:Y:S04]  /*0080*/  STL.128 [R1+0x10], RZ ;  /* 0x000010ff01007387 */ /* 0x0001e80000100c00 */
[----:B------:R2:W-:Y:S01]  /*0090*/  STL.128 [R1+0x20], RZ ;  /* 0x000020ff01007387 */ /* 0x0005e20000100c00 */
[----:B-1----:R-:W-:-:S03]  /*00a0*/  UIADD3 UR4, UPT, UPT, UR5, 0x7f, URZ ;  /* 0x0000007f05047890 */ /* 0x002fc6000fffe0ff */
[----:B------:R1:W-:Y:S01]  /*00b0*/  STL.128 [R1+0x30], RZ ;  /* 0x000030ff01007387 */ /* 0x0003e20000100c00 */
[----:B0-----:R-:W-:Y:S02]  /*00c0*/  UISETP.GE.AND UP0, UPT, UR10, 0x1, UPT ;  /* 0x000000010a00788c */ /* 0x001fe4000bf06270 */
[----:B------:R-:W-:Y:S01]  /*00d0*/  IMAD.U32 R0, RZ, RZ, UR4 ;  /* 0x00000004ff007e24 */ /* 0x000fe2000f8e00ff */
[----:B------:R1:W-:Y:S04]  /*00e0*/  STL.128 [R1+0x40], RZ ;  /* 0x000040ff01007387 */ /* 0x0003e80000100c00 */
[----:B------:R-:W-:Y:S01]  /*00f0*/  SHF.R.S32.HI R0, RZ, 0x1f, R0 ;  /* 0x0000001fff007819 */ /* 0x000fe20000011400 */
[----:B------:R1:W-:Y:S03]  /*0100*/  STL.128 [R1+0x50], RZ ;  /* 0x000050ff01007387 */ /* 0x0003e60000100c00 */
[----:B------:R-:W-:Y:S01]  /*0110*/  LEA.HI R0, R0, UR4, RZ, 0x7 ;  /* 0x0000000400007c11 */ /* 0x000fe2000f8f38ff */
[----:B------:R1:W-:Y:S01]  /*0120*/  STL.128 [R1+0x60], RZ ;  /* 0x000060ff01007387 */ /* 0x0003e20000100c00 */
[----:B--2---:R-:W-:-:S02]  /*0130*/  IABS R8, R5 ;  /* 0x0000000500087213 */ /* 0x004fc40000000000 */
[----:B------:R-:W-:Y:S01]  /*0140*/  SHF.R.S32.HI R0, RZ, 0x7, R0 ;  /* 0x00000007ff007819 */ /* 0x000fe20000011400 */
[----:B------:R1:W-:Y:S03]  /*0150*/  STL.128 [R1+0x70], RZ ;  /* 0x000070ff01007387 */ /* 0x0003e60000100c00 */
[-C--:B------:R-:W-:Y:S01]  /*0160*/  IABS R7, R0.reuse ;  /* 0x0000000000077213 */ /* 0x080fe20000000000 */
[----:B------:R1:W-:Y:S01]  /*0170*/  STL.128 [R1+0x80], RZ ;  /* 0x000080ff01007387 */ /* 0x0003e20000100c00 */
[----:B------:R-:W-:Y:S02]  /*0180*/  IABS R10, R0 ;  /* 0x00000000000a7213 */ /* 0x000fe40000000000 */
[----:B------:R-:W0:Y:S01]  /*0190*/  I2F.RP R4, R7 ;  /* 0x0000000700047306 */ /* 0x000e220000209400 */
[----:B------:R-:W-:Y:S01]  /*01a0*/  ISETP.NE.AND P1, PT, R0, RZ, PT ;  /* 0x000000ff0000720c */ /* 0x000fe20003f25270 */
[----:B------:R1:W-:Y:S04]  /*01b0*/  STL.128 [R1+0x90], RZ ;  /* 0x000090ff01007387 */ /* 0x0003e80000100c00 */
[----:B------:R1:W-:Y:S04]  /*01c0*/  STL.128 [R1+0xa0], RZ ;  /* 0x0000a0ff01007387 */ /* 0x0003e80000100c00 */
[----:B------:R1:W-:Y:S04]  /*01d0*/  STL.128 [R1+0xb0], RZ ;  /* 0x0000b0ff01007387 */ /* 0x0003e80000100c00 */
[----:B------:R1:W-:Y:S01]  /*01e0*/  STL.128 [R1+0xc0], RZ ;  /* 0x0000c0ff01007387 */ /* 0x0003e20000100c00 */
[----:B0-----:R-:W0:Y:S03]  /*01f0*/  MUFU.RCP R4, R4 ;  /* 0x0000000400047308 */ /* 0x001e260000001000 */
[----:B------:R1:W-:Y:S04]  /*0200*/  STL.128 [R1+0xd0], RZ ;  /* 0x0000d0ff01007387 */ /* 0x0003e80000100c00 */
[----:B------:R1:W-:Y:S04]  /*0210*/  STL.128 [R1+0xe0], RZ ;  /* 0x0000e0ff01007387 */ /* 0x0003e80000100c00 */
[----:B------:R1:W-:Y:S01]  /*0220*/  STL.128 [R1+0xf0], RZ ;  /* 0x0000f0ff01007387 */ /* 0x0003e20000100c00 */
[----:B0-----:R-:W-:-:S02]  /*0230*/  VIADD R2, R4, 0xffffffe ;  /* 0x0ffffffe04027836 */ /* 0x001fc40000000000 */
[----:B------:R-:W-:Y:S02]  /*0240*/  IMAD.MOV R4, RZ, RZ, -R10 ;  /* 0x000000ffff047224 */ /* 0x000fe400078e0a0a */
[----:B------:R0:W2:Y:S02]  /*0250*/  F2I.FTZ.U32.TRUNC.NTZ R3, R2 ;  /* 0x0000000200037305 */ /* 0x0000a4000021f000 */
[----:B0-----:R-:W-:Y:S01]  /*0260*/  IMAD.MOV.U32 R2, RZ, RZ, RZ ;  /* 0x000000ffff027224 */ /* 0x001fe200078e00ff */
[----:B--2---:R-:W-:-:S05]  /*0270*/  IADD3 R6, PT, PT, RZ, -R3, RZ ;  /* 0x80000003ff067210 */ /* 0x004fca0007ffe0ff */
[----:B------:R-:W-:Y:S02]  /*0280*/  IMAD R9, R6, R7, RZ ;  /* 0x0000000706097224 */ /* 0x000fe400078e02ff */
[----:B------:R-:W-:Y:S02]  /*0290*/  IMAD.MOV.U32 R6, RZ, RZ, R8 ;  /* 0x000000ffff067224 */ /* 0x000fe400078e0008 */
[----:B------:R-:W-:-:S06]  /*02a0*/  IMAD.HI.U32 R3, R3, R9, R2 ;  /* 0x0000000903037227 */ /* 0x000fcc00078e0002 */
[----:B------:R-:W-:-:S04]  /*02b0*/  IMAD.HI.U32 R3, R3, R6, RZ ;  /* 0x0000000603037227 */ /* 0x000fc800078e00ff */
[----:B------:R-:W-:-:S05]  /*02c0*/  IMAD R2, R3, R4, R6 ;  /* 0x0000000403027224 */ /* 0x000fca00078e0206 */
[----:B------:R-:W-:-:S13]  /*02d0*/  ISETP.GT.U32.AND P2, PT, R7, R2, PT ;  /* 0x000000020700720c */ /* 0x000fda0003f44070 */
[----:B------:R-:W-:Y:S01]  /*02e0*/  @!P2 IADD3 R2, PT, PT, R2, -R7, RZ ;  /* 0x800000070202a210 */ /* 0x000fe20007ffe0ff */
[----:B------:R-:W-:-:S03]  /*02f0*/  @!P2 VIADD R3, R3, 0x1 ;  /* 0x000000010303a836 */ /* 0x000fc60000000000 */
[----:B------:R-:W-:Y:S02]  /*0300*/  ISETP.GE.U32.AND P0, PT, R2, R7, PT ;  /* 0x000000070200720c */ /* 0x000fe40003f06070 */
[----:B------:R-:W-:-:S04]  /*0310*/  LOP3.LUT R2, R5, R0, RZ, 0x3c, !PT ;  /* 0x0000000005027212 */ /* 0x000fc800078e3cff */
[----:B------:R-:W-:Y:S02]  /*0320*/  ISETP.GE.AND P3, PT, R2, RZ, PT ;  /* 0x000000ff0200720c */ /* 0x000fe40003f66270 */
[----:B------:R-:W-:-:S05]  /*0330*/  @!P1 LOP3.LUT R2, RZ, R0, RZ, 0x33, !PT ;  /* 0x00000000ff029212 */ /* 0x000fca00078e33ff */
[----:B------:R-:W-:-:S06]  /*0340*/  @P0 VIADD R3, R3, 0x1 ;  /* 0x0000000103030836 */ /* 0x000fcc0000000000 */
[----:B------:R-:W-:-:S04]  /*0350*/  @!P3 IADD3 R3, PT, PT, -R3, RZ, RZ ;  /* 0x000000ff0303b210 */ /* 0x000fc80007ffe1ff */
[----:B------:R-:W-:Y:S02]  /*0360*/  R2UR UR4, R3 ;  /* 0x00000000030472ca */ /* 0x000fe400000e0000 */
[----:B------:R-:W-:-:S13]  /*0370*/  @!P1 R2UR UR4, R2 ;  /* 0x00000000020492ca */ /* 0x000fda00000e0000 */
[----:B------:R-:W-:Y:S01]  /*0380*/  IMAD R2, RZ, RZ, -UR4 ;  /* 0x80000004ff027e24 */ /* 0x000fe2000f8e02ff */
[----:B------:R-:W-:-:S03]  /*0390*/  USHF.L.U32 UR12, UR4, 0x7, URZ ;  /* 0x00000007040c7899 */ /* 0x000fc600080006ff */
[----:B------:R-:W-:-:S04]  /*03a0*/  IMAD R0, R0, R2, R5 ;  /* 0x0000000200007224 */ /* 0x000fc800078e0205 */
[----:B------:R-:W-:-:S05]  /*03b0*/  IMAD.SHL.U32 R0, R0, 0x80, RZ ;  /* 0x0000008000007824 */ /* 0x000fca00078e00ff */
[----:B------:R-:W-:-:S13]  /*03c0*/  R2UR UR15, R0 ;  /* 0x00000000000f72ca */ /* 0x000fda00000e0000 */
[----:B------:R-:W-:Y:S01]  /*03d0*/  UIMAD UR13, UR12, UR5, UR15 ;  /* 0x000000050c0d72a4 */ /* 0x000fe2000f8e020f */
[----:B-1-34-:R-:W-:Y:S11]  /*03e0*/  BRA.U !UP0, `(.L_x_36) ;  /* 0x0000001508407547 */ /* 0x01aff6000b800000 */
[----:B------:R-:W0:Y:S01]  /*03f0*/  LDCU.128 UR4, c[0x0][0x380] ;  /* 0x00007000ff0477ac */ /* 0x000e220008000c00 */
[----:B------:R-:W1:Y:S01]  /*0400*/  S2UR UR11, SR_CgaCtaId ;  /* 0x00000000000b79c3 */ /* 0x000e620000008800 */
[----:B------:R-:W-:Y:S01]  /*0410*/  SHF.R.U32.HI R0, RZ, 0x8, R56 ;  /* 0x00000008ff007819 */ /* 0x000fe20000011638 */
[C---:B------:R-:W-:Y:S01]  /*0420*/  VIADD R48, R56.reuse, 0x100 ;  /* 0x0000010038307836 */ /* 0x040fe20000000000 */
[----:B------:R-:W-:Y:S01]  /*0430*/  UIMAD UR10, UR12, UR10, URZ ;  /* 0x0000000a0c0a72a4 */ /* 0x000fe2000f8e02ff */
[C---:B------:R-:W-:Y:S02]  /*0440*/  SHF.L.U32 R55, R56.reuse, 0x2, RZ ;  /* 0x0000000238377819 */ /* 0x040fe400000006ff */
[----:B------:R-:W-:Y:S01]  /*0450*/  IMAD.MOV R0, RZ, RZ, -R0 ;  /* 0x000000ffff007224 */ /* 0x000fe200078e0a00 */
[----:B------:R-:W-:Y:S02]  /*0460*/  LOP3.LUT R52, R56, 0x1f, RZ, 0xc0, !PT ;  /* 0x0000001f38347812 */ /* 0x000fe400078ec0ff */
[----:B------:R-:W-:-:S02]  /*0470*/  LOP3.LUT R55, R55, 0x1fc, RZ, 0xc0, !PT ;  /* 0x000001fc37377812 */ /* 0x000fc400078ec0ff */
[C---:B------:R-:W-:Y:S02]  /*0480*/  LOP3.LUT R51, R56.reuse, 0x7f, RZ, 0xc0, !PT ;  /* 0x0000007f38337812 */ /* 0x040fe400078ec0ff */
[--C-:B------:R-:W-:Y:S02]  /*0490*/  SHF.R.U32.HI R49, RZ, 0x5, R56.reuse ;  /* 0x00000005ff317819 */ /* 0x100fe40000011638 */
[----:B------:R-:W-:Y:S01]  /*04a0*/  IADD3 R47, PT, PT, R56, 0x200, RZ ;  /* 0x00000200382f7810 */ /* 0x000fe20007ffe0ff */
[----:B0-----:R-:W-:Y:S01]  /*04b0*/  UIMAD.WIDE.U32 UR8, UR15, 0x4, UR6 ;  /* 0x000000040f0878a5 */ /* 0x001fe2000f8e0006 */
[----:B------:R-:W-:Y:S01]  /*04c0*/  SHF.R.U32.HI R46, RZ, 0x7, R56 ;  /* 0x00000007ff2e7819 */ /* 0x000fe20000011638 */
[----:B------:R-:W-:Y:S01]  /*04d0*/  UIMAD.WIDE UR6, UR10, 0x4, UR4 ;  /* 0x000000040a0678a5 */ /* 0x000fe2000f8e0204 */
[----:B------:R-:W-:Y:S02]  /*04e0*/  LOP3.LUT R50, R0, 0x3, RZ, 0xc0, !PT ;  /* 0x0000000300327812 */ /* 0x000fe400078ec0ff */
[----:B------:R-:W-:Y:S01]  /*04f0*/  UMOV UR5, 0x400 ;  /* 0x0000040000057882 */ /* 0x000fe20000000000 */
[----:B------:R-:W-:Y:S01]  /*0500*/  UMOV UR4, URZ ;  /* 0x000000ff00047c82 */ /* 0x000fe20008000000 */
[----:B------:R-:W-:-:S04]  /*0510*/  UIADD3 UR5, UPT, UPT, UR5, 0x4000, URZ ;  /* 0x0000400005057890 */ /* 0x000fc8000fffe0ff */
[----:B-1----:R-:W-:-:S06]  /*0520*/  ULEA UR5, UR11, UR5, 0x18 ;  /* 0x000000050b057291 */ /* 0x002fcc000f8ec0ff */
[----:B------:R-:W-:-:S07]  /*0530*/  VIADD R44, R55, UR5 ;  /* 0x00000005372c7c36 */ /* 0x000fce0008000000 */
.L_x_53:
[----:B------:R-:W0:Y:S01]  /*0540*/  LDCU UR19, c[0x0][0x3a0] ;  /* 0x00007400ff1377ac */ /* 0x000e220008000800 */
[----:B------:R-:W-:Y:S01]  /*0550*/  ISETP.NE.AND P0, PT, R50, RZ, PT ;  /* 0x000000ff3200720c */ /* 0x000fe20003f05270 */
[----:B------:R-:W-:Y:S01]  /*0560*/  BSSY.RECONVERGENT B0, `(.L_x_37) ;  /* 0x0000035000007945 */ /* 0x000fe20003800200 */
[----:B------:R-:W-:Y:S01]  /*0570*/  VIADD R0, R56, 0x300 ;  /* 0x0000030038007836 */ /* 0x000fe20000000000 */
[----:B-1----:R-:W1:Y:S01]  /*0580*/  LDCU UR10, c[0x0][0x398] ;  /* 0x00007300ff0a77ac */ /* 0x002e620008000800 */
[----:B------:R-:W-:Y:S01]  /*0590*/  MOV R10, R56 ;  /* 0x00000038000a7202 */ /* 0x000fe20000000f00 */
[----:B0-----:R-:W-:Y:S02]  /*05a0*/  UIADD3 UR18, UPT, UPT, -UR4, UR19, URZ ;  /* 0x0000001304127290 */ /* 0x001fe4000fffe1ff */
[----:B------:R-:W-:Y:S02]  /*05b0*/  UIADD3 UR4, UPT, UPT, UR4, 0x20, URZ ;  /* 0x0000002004047890 */ /* 0x000fe4000fffe0ff */
[----:B-1----:R-:W-:-:S02]  /*05c0*/  UIADD3 UR14, UPT, UPT, -UR12, UR10, URZ ;  /* 0x0000000a0c0e7290 */ /* 0x002fc4000fffe1ff */
[----:B------:R-:W-:Y:S02]  /*05d0*/  UISETP.GE.AND UP1, UPT, UR4, UR19, UPT ;  /* 0x000000130400728c */ /* 0x000fe4000bf26270 */
[----:B--2---:R-:W-:Y:S09]  /*05e0*/  @!P0 BRA `(.L_x_38) ;  /* 0x0000000000b08947 */ /* 0x004ff20003800000 */
[----:B------:R-:W0:Y:S01]  /*05f0*/  LDC R7, c[0x0][0x3a0] ;  /* 0x0000e800ff077b82 */ /* 0x000e220000000800 */
[----:B------:R-:W-:Y:S01]  /*0600*/  ISETP.GE.AND P0, PT, R52, UR18, PT ;  /* 0x0000001234007c0c */ /* 0x000fe2000bf06270 */
[----:B------:R-:W-:Y:S02]  /*0610*/  IMAD.MOV.U32 R3, RZ, RZ, 0x4 ;  /* 0x00000004ff037424 */ /* 0x000fe400078e00ff */
[----:B------:R-:W-:Y:S01]  /*0620*/  IMAD.MOV.U32 R4, RZ, RZ, RZ ;  /* 0x000000ffff047224 */ /* 0x000fe200078e00ff */
[C---:B------:R-:W-:Y:S01]  /*0630*/  ISETP.GE.OR P1, PT, R49.reuse, UR14, P0 ;  /* 0x0000000e31007c0c */ /* 0x040fe20008726670 */
[----:B0-----:R-:W-:-:S12]  /*0640*/  IMAD R2, R49, R7, R52 ;  /* 0x0000000731027224 */ /* 0x001fd800078e0234 */
[----:B------:R-:W-:-:S05]  /*0650*/  @!P1 IMAD.WIDE.U32 R2, R2, R3, UR6 ;  /* 0x0000000602029e25 */ /* 0x000fca000f8e0003 */
        /* <DEDUP_REMOVED lines=10> */
[----:B0-----:R-:W-:Y:S01]  /*0700*/  SHF.R.U32.HI R5, RZ, 0x5, R48 ;  /* 0x00000005ff057819 */ /* 0x001fe20000011630 */
[----:B------:R-:W-:Y:S02]  /*0710*/  HFMA2 R3, -RZ, RZ, 0, 2.384185791015625e-07 ;  /* 0x00000004ff037431 */ /* 0x000fe400000001ff */
[----:B------:R-:W-:Y:S01]  /*0720*/  IMAD.MOV.U32 R4, RZ, RZ, RZ ;  /* 0x000000ffff047224 */ /* 0x000fe200078e00ff */
[C---:B------:R-:W-:Y:S01]  /*0730*/  ISETP.GE.OR P1, PT, R5.reuse, UR14, P0 ;  /* 0x0000000e05007c0c */ /* 0x040fe20008726670 */
[----:B------:R-:W-:-:S12]  /*0740*/  IMAD R2, R5, R7, R52 ;  /* 0x0000000705027224 */ /* 0x000fd800078e0234 */
[----:B------:R-:W-:-:S05]  /*0750*/  @!P1 IMAD.WIDE.U32 R2, R2, R3, UR6 ;  /* 0x0000000602029e25 */ /* 0x000fca000f8e0003 */
[----:B------:R-:W2:Y:S01]  /*0760*/  @!P1 LDG.E R4, desc[UR16][R2.64] ;  /* 0x0000001002049981 */ /* 0x000ea2000c1e1900 */
[----:B------:R-:W-:Y:S01]  /*0770*/  IMAD R5, R5, 0x80, R6 ;  /* 0x0000008005057824 */ /* 0x000fe200078e0206 */
[----:B------:R-:W-:Y:S01]  /*0780*/  ISETP.NE.AND P1, PT, R50, 0x2, PT ;  /* 0x000000023200780c */ /* 0x000fe20003f25270 */
[----:B------:R-:W-:-:S03]  /*0790*/  IMAD.MOV.U32 R10, RZ, RZ, R47 ;  /* 0x000000ffff0a7224 */ /* 0x000fc600078e002f */
[----:B------:R-:W-:-:S05]  /*07a0*/  LEA R5, R52, R5, 0x2 ;  /* 0x0000000534057211 */ /* 0x000fca00078e10ff */
[----:B--2---:R1:W-:Y:S04]  /*07b0*/  STS [R5], R4 ;  /* 0x0000000405007388 */ /* 0x0043e80000000800 */
[----:B------:R-:W-:Y:S05]  /*07c0*/  @!P1 BRA `(.L_x_38) ;  /* 0x0000000000389947 */ /* 0x000fea0003800000 */
[----:B------:R-:W-:Y:S01]  /*07d0*/  SHF.R.U32.HI R9, RZ, 0x5, R47 ;  /* 0x00000005ff097819 */ /* 0x000fe2000001162f */
[----:B------:R-:W-:Y:S01]  /*07e0*/  BSSY.RECONVERGENT B1, `(.L_x_39) ;  /* 0x000000a000017945 */ /* 0x000fe20003800200 */
[----:B------:R-:W-:Y:S02]  /*07f0*/  IMAD.MOV.U32 R2, RZ, RZ, RZ ;  /* 0x000000ffff027224 */ /* 0x000fe400078e00ff */
[C---:B------:R-:W-:Y:S01]  /*0800*/  ISETP.GE.OR P0, PT, R9.reuse, UR14, P0 ;  /* 0x0000000e09007c0c */ /* 0x040fe20008706670 */
[----:B------:R-:W-:-:S05]  /*0810*/  IMAD R3, R9, 0x80, R6 ;  /* 0x0000008009037824 */ /* 0x000fca00078e0206 */
[----:B-1----:R-:W-:-:S07]  /*0820*/  LEA R5, R52, R3, 0x2 ;  /* 0x0000000334057211 */ /* 0x002fce00078e10ff */
[----:B------:R-:W-:Y:S05]  /*0830*/  @P0 BRA `(.L_x_40) ;  /* 0x0000000000100947 */ /* 0x000fea0003800000 */
[----:B------:R-:W-:Y:S02]  /*0840*/  IMAD.MOV.U32 R3, RZ, RZ, 0x4 ;  /* 0x00000004ff037424 */ /* 0x000fe400078e00ff */
[----:B------:R-:W-:-:S04]  /*0850*/  IMAD R2, R9, R7, R52 ;  /* 0x0000000709027224 */ /* 0x000fc800078e0234 */
[----:B------:R-:W-:-:S06]  /*0860*/  IMAD.WIDE.U32 R2, R2, R3, UR6 ;  /* 0x0000000602027e25 */ /* 0x000fcc000f8e0003 */
[----:B------:R0:W5:Y:S02]  /*0870*/  LDG.E R2, desc[UR16][R2.64] ;  /* 0x0000001002027981 */ /* 0x000164000c1e1900 */
.L_x_40:
[----:B------:R-:W-:Y:S05]  /*0880*/  BSYNC.RECONVERGENT B1 ;  /* 0x0000000000017941 */ /* 0x000fea0003800200 */
.L_x_39:
[----:B-----5:R2:W-:Y:S01]  /*0890*/  STS [R5], R2 ;  /* 0x0000000205007388 */ /* 0x0205e20000000800 */
[----:B------:R-:W-:-:S07]  /*08a0*/  MOV R10, R0 ;  /* 0x00000000000a7202 */ /* 0x000fce0000000f00 */
.L_x_38:
[----:B------:R-:W-:Y:S05]  /*08b0*/  BSYNC.RECONVERGENT B0 ;  /* 0x0000000000007941 */ /* 0x000fea0003800200 */
.L_x_37:
[----:B------:R-:W3:Y:S01]  /*08c0*/  S2UR UR11, SR_CgaCtaId ;  /* 0x00000000000b79c3 */ /* 0x000ee20000008800 */
[----:B------:R-:W-:Y:S01]  /*08d0*/  UMOV UR10, 0x400 ;  /* 0x00000400000a7882 */ /* 0x000fe20000000000 */
[C---:B--2---:R-:W-:Y:S01]  /*08e0*/  VIADD R2, R10.reuse, 0x300 ;  /* 0x000003000a027836 */ /* 0x044fe20000000000 */
[C---:B01----:R-:W-:Y:S01]  /*08f0*/  IADD3 R4, PT, PT, R10.reuse, 0x100, RZ ;  /* 0x000001000a047810 */ /* 0x043fe20007ffe0ff */
[----:B------:R-:W-:Y:S01]  /*0900*/  VIADD R3, R10, 0x200 ;  /* 0x000002000a037836 */ /* 0x000fe20000000000 */
[----:B------:R-:W-:Y:S01]  /*0910*/  SHF.R.U32.HI R21, RZ, 0x5, R10 ;  /* 0x00000005ff157819 */ /* 0x000fe2000001160a */
[----:B------:R-:W-:Y:S01]  /*0920*/  BSSY.RECONVERGENT B0, `(.L_x_41) ;  /* 0x0000037000007945 */ /* 0x000fe20003800200 */
[----:B------:R-:W-:Y:S02]  /*0930*/  SHF.R.U32.HI R11, RZ, 0x5, R2 ;  /* 0x00000005ff0b7819 */ /* 0x000fe40000011602 */
[----:B------:R-:W-:Y:S01]  /*0940*/  SHF.R.U32.HI R15, RZ, 0x5, R3 ;  /* 0x00000005ff0f7819 */ /* 0x000fe20000011603 */
[----:B------:R-:W-:Y:S01]  /*0950*/  IMAD R22, R21, UR19, R52 ;  /* 0x0000001315167c24 */ /* 0x000fe2000f8e0234 */
        /* <DEDUP_REMOVED lines=11> */
.L_x_42:
[----:B------:R-:W-:Y:S01]  /*0a10*/  ISETP.GE.OR P0, PT, R21, UR14, P4 ;  /* 0x0000000e15007c0c */ /* 0x000fe2000a706670 */
[----:B------:R-:W-:Y:S01]  /*0a20*/  HFMA2 R3, -RZ, RZ, 0, 2.384185791015625e-07 ;  /* 0x00000004ff037431 */ /* 0x000fe200000001ff */
[----:B------:R-:W-:Y:S01]  /*0a30*/  ISETP.GE.OR P1, PT, R17, UR14, P4 ;  /* 0x0000000e11007c0c */ /* 0x000fe2000a726670 */
[----:B------:R-:W-:Y:S01]  /*0a40*/  IMAD.MOV.U32 R4, RZ, RZ, 0x4 ;  /* 0x00000004ff047424 */ /* 0x000fe200078e00ff */
[----:B------:R-:W-:Y:S01]  /*0a50*/  ISETP.GE.OR P2, PT, R15, UR14, P4 ;  /* 0x0000000e0f007c0c */ /* 0x000fe2000a746670 */
[----:B------:R-:W-:Y:S01]  /*0a60*/  IMAD.MOV.U32 R7, RZ, RZ, 0x4 ;  /* 0x00000004ff077424 */ /* 0x000fe200078e00ff */
[----:B------:R-:W-:Y:S01]  /*0a70*/  ISETP.GE.OR P3, PT, R11, UR14, P4 ;  /* 0x0000000e0b007c0c */ /* 0x000fe2000a766670 */
[----:B------:R-:W-:Y:S02]  /*0a80*/  HFMA2 R29, -RZ, RZ, 0, 0 ;  /* 0x00000000ff1d7431 */ /* 0x000fe400000001ff */
[----:B------:R-:W-:Y:S01]  /*0a90*/  IMAD.MOV.U32 R23, RZ, RZ, RZ ;  /* 0x000000ffff177224 */ /* 0x000fe200078e00ff */
[----:B------:R-:W-:Y:S01]  /*0aa0*/  MOV R27, RZ ;  /* 0x000000ff001b7202 */ /* 0x000fe20000000f00 */
[----:B------:R-:W-:Y:S01]  /*0ab0*/  IMAD.MOV.U32 R8, RZ, RZ, 0x4 ;  /* 0x00000004ff087424 */ /* 0x000fe200078e00ff */
[----:B------:R-:W0:Y:S01]  /*0ac0*/  LDC R24, c[0x0][0x3a0] ;  /* 0x0000e800ff187b82 */ /* 0x000e220000000800 */
[----:B------:R-:W-:-:S02]  /*0ad0*/  IMAD.MOV.U32 R25, RZ, RZ, RZ ;  /* 0x000000ffff197224 */ /* 0x000fc400078e00ff */
[----:B------:R-:W-:-:S04]  /*0ae0*/  @!P0 IMAD.WIDE.U32 R2, R22, R3, UR6 ;  /* 0x0000000616028e25 */ /* 0x000fc8000f8e0003 */
[----:B------:R-:W-:Y:S01]  /*0af0*/  @!P1 IMAD.WIDE.U32 R4, R19, R4, UR6 ;  /* 0x0000000613049e25 */ /* 0x000fe2000f8e0004 */
[----:B------:R-:W2:Y:S03]  /*0b00*/  @!P0 LDG.E R23, desc[UR16][R2.64] ;  /* 0x0000001002178981 */ /* 0x000ea6000c1e1900 */
[----:B------:R-:W-:Y:S01]  /*0b10*/  @!P2 IMAD.WIDE.U32 R6, R16, R7, UR6 ;  /* 0x000000061006ae25 */ /* 0x000fe2000f8e0007 */
[----:B------:R-:W3:Y:S03]  /*0b20*/  @!P1 LDG.E R25, desc[UR16][R4.64] ;  /* 0x0000001004199981 */ /* 0x000ee6000c1e1900 */
[----:B------:R-:W-:Y:S01]  /*0b30*/  @!P3 IMAD.WIDE.U32 R8, R13, R8, UR6 ;  /* 0x000000060d08be25 */ /* 0x000fe2000f8e0008 */
[----:B------:R-:W4:Y:S04]  /*0b40*/  @!P2 LDG.E R27, desc[UR16][R6.64] ;  /* 0x00000010061ba981 */ /* 0x000f28000c1e1900 */
[----:B------:R-:W5:Y:S01]  /*0b50*/  @!P3 LDG.E R29, desc[UR16][R8.64] ;  /* 0x00000010081db981 */ /* 0x000f62000c1e1900 */
[C---:B------:R-:W-:Y:S01]  /*0b60*/  ISETP.GE.U32.AND P0, PT, R10.reuse, 0xc00, PT ;  /* 0x00000c000a00780c */ /* 0x040fe20003f06070 */
[----:B------:R-:W-:Y:S01]  /*0b70*/  VIADD R10, R10, 0x400 ;  /* 0x000004000a0a7836 */ /* 0x000fe20000000000 */
[----:B------:R-:W-:Y:S01]  /*0b80*/  IADD3 R11, PT, PT, R11, 0x20, RZ ;  /* 0x000000200b0b7810 */ /* 0x000fe20007ffe0ff */
[C---:B0-----:R-:W-:Y:S01]  /*0b90*/  IMAD R13, R24.reuse, 0x20, R13 ;  /* 0x00000020180d7824 */ /* 0x041fe200078e020d */
[C---:B------:R-:W-:Y:S01]  /*0ba0*/  LEA R19, R24.reuse, R19, 0x5 ;  /* 0x0000001318137211 */ /* 0x040fe200078e28ff */
[C---:B------:R-:W-:Y:S01]  /*0bb0*/  IMAD R16, R24.reuse, 0x20, R16 ;  /* 0x0000002018107824 */ /* 0x040fe200078e0210 */
[----:B------:R-:W-:Y:S01]  /*0bc0*/  IADD3 R21, PT, PT, R21, 0x20, RZ ;  /* 0x0000002015157810 */ /* 0x000fe20007ffe0ff */
[----:B------:R-:W-:-:S02]  /*0bd0*/  IMAD R22, R24, 0x20, R22 ;  /* 0x0000002018167824 */ /* 0x000fc400078e0216 */
[----:B------:R-:W-:Y:S02]  /*0be0*/  VIADD R15, R15, 0x20 ;  /* 0x000000200f0f7836 */ /* 0x000fe40000000000 */
[----:B------:R-:W-:Y:S01]  /*0bf0*/  VIADD R17, R17, 0x20 ;  /* 0x0000002011117836 */ /* 0x000fe20000000000 */
[----:B--2---:R0:W-:Y:S04]  /*0c00*/  STS [R20], R23 ;  /* 0x0000001714007388 */ /* 0x0041e80000000800 */
[----:B---3--:R1:W-:Y:S04]  /*0c10*/  STS [R18], R25 ;  /* 0x0000001912007388 */ /* 0x0083e80000000800 */
[----:B----4-:R2:W-:Y:S01]  /*0c20*/  STS [R14], R27 ;  /* 0x0000001b0e007388 */ /* 0x0105e20000000800 */
[----:B0-----:R-:W-:-:S03]  /*0c30*/  VIADD R20, R20, 0x1000 ;  /* 0x0000100014147836 */ /* 0x001fc60000000000 */
[----:B-----5:R0:W-:Y:S01]  /*0c40*/  STS [R12], R29 ;  /* 0x0000001d0c007388 */ /* 0x0201e20000000800 */
[----:B-1----:R-:W-:Y:S01]  /*0c50*/  VIADD R18, R18, 0x1000 ;  /* 0x0000100012127836 */ /* 0x002fe20000000000 */
[----:B--2---:R-:W-:Y:S01]  /*0c60*/  IADD3 R14, PT, PT, R14, 0x1000, RZ ;  /* 0x000010000e0e7810 */ /* 0x004fe20007ffe0ff */
[----:B0-----:R-:W-:Y:S01]  /*0c70*/  VIADD R12, R12, 0x1000 ;  /* 0x000010000c0c7836 */ /* 0x001fe20000000000 */
[----:B------:R-:W-:Y:S06]  /*0c80*/  @!P0 BRA `(.L_x_42) ;  /* 0xfffffffc00608947 */ /* 0x000fec000383ffff */
[----:B------:R-:W-:Y:S05]  /*0c90*/  BSYNC.RECONVERGENT B0 ;  /* 0x0000000000007941 */ /* 0x000fea0003800200 */
.L_x_41:
[----:B------:R-:W0:Y:S01]  /*0ca0*/  LDCU UR14, c[0x0][0x39c] ;  /* 0x00007380ff0e77ac */ /* 0x000e220008000800 */
[----:B------:R-:W-:Y:S01]  /*0cb0*/  ISETP.NE.AND P0, PT, R50, RZ, PT ;  /* 0x000000ff3200720c */ /* 0x000fe20003f05270 */
[----:B------:R-:W-:Y:S01]  /*0cc0*/  BSSY.RECONVERGENT B0, `(.L_x_43) ;  /* 0x0000032000007945 */ /* 0x000fe20003800200 */
[----:B------:R-:W-:Y:S01]  /*0cd0*/  MOV R3, R56 ;  /* 0x0000003800037202 */ /* 0x000fe20000000f00 */
[----:B0-----:R-:W-:-:S04]  /*0ce0*/  IMAD.U32 R2, RZ, RZ, UR14 ;  /* 0x0000000eff027e24 */ /* 0x001fc8000f8e00ff */
[----:B------:R-:W-:-:S06]  /*0cf0*/  VIADD R2, R2, -UR15 ;  /* 0x8000000f02027c36 */ /* 0x000fcc0008000000 */
[----:B------:R-:W-:Y:S05]  /*0d00*/  @!P0 BRA `(.L_x_44) ;  /* 0x0000000000b48947 */ /* 0x000fea0003800000 */
[----:B------:R-:W-:Y:S01]  /*0d10*/  ISETP.GE.AND P0, PT, R51, R2, PT ;  /* 0x000000023300720c */ /* 0x000fe20003f06270 */
[----:B------:R-:W-:Y:S02]  /*0d20*/  HFMA2 R6, -RZ, RZ, 0, 0 ;  /* 0x00000000ff067431 */ /* 0x000fe400000001ff */
[----:B------:R-:W-:Y:S01]  /*0d30*/  IMAD.MOV.U32 R5, RZ, RZ, 0x4 ;  /* 0x00000004ff057424 */ /* 0x000fe200078e00ff */
[C---:B------:R-:W-:Y:S01]  /*0d40*/  ISETP.GE.OR P1, PT, R46.reuse, UR18, P0 ;  /* 0x000000122e007c0c */ /* 0x040fe20008726670 */
[----:B------:R-:W-:-:S12]  /*0d50*/  IMAD R4, R46, UR14, R51 ;  /* 0x0000000e2e047c24 */ /* 0x000fd8000f8e0233 */
[----:B------:R-:W-:-:S05]  /*0d60*/  @!P1 IMAD.WIDE R4, R4, R5, UR8 ;  /* 0x0000000804049e25 */ /* 0x000fca000f8e0205 */
[----:B------:R-:W2:Y:S01]  /*0d70*/  @!P1 LDG.E R6, desc[UR16][R4.64] ;  /* 0x0000001004069981 */ /* 0x000ea2000c1e1900 */
[----:B------:R-:W0:Y:S01]  /*0d80*/  S2UR UR11, SR_CgaCtaId ;  /* 0x00000000000b79c3 */ /* 0x000e220000008800 */
[----:B------:R-:W-:Y:S01]  /*0d90*/  UMOV UR10, 0x400 ;  /* 0x00000400000a7882 */ /* 0x000fe20000000000 */
[----:B------:R-:W-:Y:S01]  /*0da0*/  ISETP.NE.AND P1, PT, R50, 0x1, PT ;  /* 0x000000013200780c */ /* 0x000fe20003f25270 */
[----:B------:R-:W-:Y:S01]  /*0db0*/  UIADD3 UR10, UPT, UPT, UR10, 0x4000, URZ ;  /* 0x000040000a0a7890 */ /* 0x000fe2000fffe0ff */
[----:B------:R-:W-:-:S03]  /*0dc0*/  IMAD.MOV.U32 R3, RZ, RZ, R48 ;  /* 0x000000ffff037224 */ /* 0x000fc600078e0030 */
[----:B0-----:R-:W-:-:S06]  /*0dd0*/  ULEA UR10, UR11, UR10, 0x18 ;  /* 0x0000000a0b0a7291 */ /* 0x001fcc000f8ec0ff */
[----:B------:R-:W-:-:S05]  /*0de0*/  LEA R8, R46, UR10, 0x9 ;  /* 0x0000000a2e087c11 */ /* 0x000fca000f8e48ff */
[----:B------:R-:W-:-:S05]  /*0df0*/  IMAD R7, R51, 0x4, R8 ;  /* 0x0000000433077824 */ /* 0x000fca00078e0208 */
[----:B--2---:R0:W-:Y:S01]  /*0e00*/  STS [R7], R6 ;  /* 0x0000000607007388 */ /* 0x0041e20000000800 */
[----:B------:R-:W-:Y:S05]  /*0e10*/  @!P1 BRA `(.L_x_44) ;  /* 0x0000000000709947 */ /* 0x000fea0003800000 */
[----:B------:R-:W-:Y:S01]  /*0e20*/  SHF.R.U32.HI R3, RZ, 0x7, R48 ;  /* 0x00000007ff037819 */ /* 0x000fe20000011630 */
[----:B------:R-:W-:Y:S01]  /*0e30*/  BSSY.RECONVERGENT B1, `(.L_x_45) ;  /* 0x0000009000017945 */ /* 0x000fe20003800200 */
[----:B------:R-:W-:Y:S02]  /*0e40*/  IMAD.MOV.U32 R4, RZ, RZ, RZ ;  /* 0x000000ffff047224 */ /* 0x000fe400078e00ff */
[C---:B------:R-:W-:Y:S02]  /*0e50*/  ISETP.GE.OR P1, PT, R3.reuse, UR18, P0 ;  /* 0x0000001203007c0c */ /* 0x040fe40008726670 */
[----:B0-----:R-:W-:-:S11]  /*0e60*/  LEA R7, R3, R44, 0x9 ;  /* 0x0000002c03077211 */ /* 0x001fd600078e48ff */
[----:B------:R-:W-:Y:S05]  /*0e70*/  @P1 BRA `(.L_x_46) ;  /* 0x0000000000101947 */ /* 0x000fea0003800000 */
[----:B------:R-:W-:Y:S02]  /*0e80*/  IMAD.MOV.U32 R5, RZ, RZ, 0x4 ;  /* 0x00000004ff057424 */ /* 0x000fe400078e00ff */
[----:B------:R-:W-:-:S04]  /*0e90*/  IMAD R4, R3, UR14, R51 ;  /* 0x0000000e03047c24 */ /* 0x000fc8000f8e0233 */
[----:B------:R-:W-:-:S06]  /*0ea0*/  IMAD.WIDE R4, R4, R5, UR8 ;  /* 0x0000000804047e25 */ /* 0x000fcc000f8e0205 */
[----:B------:R0:W5:Y:S02]  /*0eb0*/  LDG.E R4, desc[UR16][R4.64] ;  /* 0x0000001004047981 */ /* 0x000164000c1e1900 */
.L_x_46:
[----:B------:R-:W-:Y:S05]  /*0ec0*/  BSYNC.RECONVERGENT B1 ;  /* 0x0000000000017941 */ /* 0x000fea0003800200 */
.L_x_45:
[----:B-----5:R1:W-:Y:S01]  /*0ed0*/  STS [R7], R4 ;  /* 0x0000000407007388 */ /* 0x0203e20000000800 */
[----:B------:R-:W-:Y:S02]  /*0ee0*/  ISETP.NE.AND P1, PT, R50, 0x2, PT ;  /* 0x000000023200780c */ /* 0x000fe40003f25270 */
[----:B------:R-:W-:-:S11]  /*0ef0*/  MOV R3, R47 ;  /* 0x0000002f00037202 */ /* 0x000fd60000000f00 */
[----:B-1----:R-:W-:Y:S05]  /*0f00*/  @!P1 BRA `(.L_x_44) ;  /* 0x0000000000349947 */ /* 0x002fea0003800000 */
[----:B------:R-:W-:Y:S01]  /*0f10*/  SHF.R.U32.HI R3, RZ, 0x7, R47 ;  /* 0x00000007ff037819 */ /* 0x000fe2000001162f */
[----:B------:R-:W-:Y:S01]  /*0f20*/  BSSY.RECONVERGENT B1, `(.L_x_47) ;  /* 0x0000009000017945 */ /* 0x000fe20003800200 */
[----:B------:R-:W-:Y:S02]  /*0f30*/  IMAD.MOV.U32 R4, RZ, RZ, RZ ;  /* 0x000000ffff047224 */ /* 0x000fe400078e00ff */
[C---:B------:R-:W-:Y:S01]  /*0f40*/  ISETP.GE.OR P0, PT, R3.reuse, UR18, P0 ;  /* 0x0000001203007c0c */ /* 0x040fe20008706670 */
[----:B------:R-:W-:-:S12]  /*0f50*/  IMAD R7, R3, 0x200, R44 ;  /* 0x0000020003077824 */ /* 0x000fd800078e022c */
[----:B------:R-:W-:Y:S05]  /*0f60*/  @P0 BRA `(.L_x_48) ;  /* 0x0000000000100947 */ /* 0x000fea0003800000 */
[----:B0-----:R-:W-:Y:S02]  /*0f70*/  HFMA2 R5, -RZ, RZ, 0, 2.384185791015625e-07 ;  /* 0x00000004ff057431 */ /* 0x001fe400000001ff */
[----:B------:R-:W-:-:S04]  /*0f80*/  IMAD R4, R3, UR14, R51 ;  /* 0x0000000e03047c24 */ /* 0x000fc8000f8e0233 */
[----:B------:R-:W-:-:S06]  /*0f90*/  IMAD.WIDE R4, R4, R5, UR8 ;  /* 0x0000000804047e25 */ /* 0x000fcc000f8e0205 */
[----:B------:R1:W5:Y:S02]  /*0fa0*/  LDG.E R4, desc[UR16][R4.64] ;  /* 0x0000001004047981 */ /* 0x000364000c1e1900 */
.L_x_48:
[----:B------:R-:W-:Y:S05]  /*0fb0*/  BSYNC.RECONVERGENT B1 ;  /* 0x0000000000017941 */ /* 0x000fea0003800200 */
.L_x_47:
[----:B-----5:R2:W-:Y:S01]  /*0fc0*/  STS [R7], R4 ;  /* 0x0000000407007388 */ /* 0x0205e20000000800 */
[----:B------:R-:W-:-:S07]  /*0fd0*/  IMAD.MOV.U32 R3, RZ, RZ, R0 ;  /* 0x000000ffff037224 */ /* 0x000fce00078e0000 */
.L_x_44:
[----:B------:R-:W-:Y:S05]  /*0fe0*/  BSYNC.RECONVERGENT B0 ;  /* 0x0000000000007941 */ /* 0x000fea0003800200 */
.L_x_43:
[----:B------:R-:W-:Y:S01]  /*0ff0*/  BSSY.RECONVERGENT B0, `(.L_x_49) ;  /* 0x0000031000007945 */ /* 0x000fe20003800200 */
[----:B------:R-:W-:-:S13]  /*1000*/  ISETP.GE.AND P4, PT, R51, R2, PT ;  /* 0x000000023300720c */ /* 0x000fda0003f86270 */
.L_x_50:
[C---:B----4-:R-:W-:Y:S01]  /*1010*/  VIADD R0, R3.reuse, 0x100 ;  /* 0x0000010003007836 */ /* 0x050fe20000000000 */
[C---:B--2---:R-:W-:Y:S01]  /*1020*/  IADD3 R4, PT, PT, R3.reuse, 0x200, RZ ;  /* 0x0000020003047810 */ /* 0x044fe20007ffe0ff */
[----:B01----:R-:W-:Y:S01]  /*1030*/  VIADD R5, R3, 0x300 ;  /* 0x0000030003057836 */ /* 0x003fe20000000000 */
[----:B------:R-:W-:Y:S01]  /*1040*/  SHF.R.U32.HI R13, RZ, 0x7, R3 ;  /* 0x00000007ff0d7819 */ /* 0x000fe20000011603 */
[----:B------:R-:W-:Y:S01]  /*1050*/  HFMA2 R9, -RZ, RZ, 0, 2.384185791015625e-07 ;  /* 0x00000004ff097431 */ /* 0x000fe200000001ff */
[----:B------:R-:W-:Y:S01]  /*1060*/  ISETP.GE.AND P0, PT, R51, R2, PT ;  /* 0x000000023300720c */ /* 0x000fe20003f06270 */
[----:B------:R-:W-:Y:S01]  /*1070*/  IMAD.MOV.U32 R7, RZ, RZ, 0x4 ;  /* 0x00000004ff077424 */ /* 0x000fe200078e00ff */
[----:B------:R-:W-:Y:S01]  /*1080*/  SHF.R.U32.HI R15, RZ, 0x7, R0 ;  /* 0x00000007ff0f7819 */ /* 0x000fe20000011600 */
[----:B------:R-:W-:Y:S01]  /*1090*/  IMAD.MOV.U32 R11, RZ, RZ, 0x4 ;  /* 0x00000004ff0b7424 */ /* 0x000fe200078e00ff */
[----:B------:R-:W-:Y:S01]  /*10a0*/  SHF.R.U32.HI R17, RZ, 0x7, R4 ;  /* 0x00000007ff117819 */ /* 0x000fe20000011604 */
[----:B------:R-:W-:Y:S01]  /*10b0*/  IMAD.MOV.U32 R12, RZ, RZ, RZ ;  /* 0x000000ffff0c7224 */ /* 0x000fe200078e00ff */
[----:B------:R-:W-:Y:S01]  /*10c0*/  SHF.R.U32.HI R19, RZ, 0x7, R5 ;  /* 0x00000007ff137819 */ /* 0x000fe20000011605 */
[----:B------:R-:W-:Y:S01]  /*10d0*/  IMAD.MOV.U32 R5, RZ, RZ, 0x4 ;  /* 0x00000004ff057424 */ /* 0x000fe200078e00ff */
[----:B------:R-:W-:Y:S01]  /*10e0*/  ISETP.GE.OR P1, PT, R13, UR18, P4 ;  /* 0x000000120d007c0c */ /* 0x000fe2000a726670 */
[----:B------:R-:W-:Y:S01]  /*10f0*/  IMAD.MOV.U32 R14, RZ, RZ, RZ ;  /* 0x000000ffff0e7224 */ /* 0x000fe200078e00ff */
[----:B------:R-:W-:-:S02]  /*1100*/  ISETP.GE.OR P2, PT, R15, UR18, P0 ;  /* 0x000000120f007c0c */ /* 0x000fc40008746670 */
[----:B------:R-:W-:Y:S02]  /*1110*/  ISETP.GE.OR P3, PT, R17, UR18, P0 ;  /* 0x0000001211007c0c */ /* 0x000fe40008766670 */
[----:B------:R-:W-:Y:S02]  /*1120*/  ISETP.GE.OR P0, PT, R19, UR18, P0 ;  /* 0x0000001213007c0c */ /* 0x000fe40008706670 */
[----:B------:R-:W-:Y:S02]  /*1130*/  MOV R0, RZ ;  /* 0x000000ff00007202 */ /* 0x000fe40000000f00 */
[----:B------:R-:W-:-:S03]  /*1140*/  MOV R16, RZ ;  /* 0x000000ff00107202 */ /* 0x000fc60000000f00 */
[----:B------:R-:W0:Y:S08]  /*1150*/  @!P1 LDC R4, c[0x0][0x39c] ;  /* 0x0000e700ff049b82 */ /* 0x000e300000000800 */
[----:B------:R-:W1:Y:S08]  /*1160*/  @!P2 LDC R6, c[0x0][0x39c] ;  /* 0x0000e700ff06ab82 */ /* 0x000e700000000800 */
[----:B------:R-:W2:Y:S08]  /*1170*/  @!P3 LDC R8, c[0x0][0x39c] ;  /* 0x0000e700ff08bb82 */ /* 0x000eb00000000800 */
[----:B------:R-:W3:Y:S01]  /*1180*/  @!P0 LDC R10, c[0x0][0x39c] ;  /* 0x0000e700ff0a8b82 */ /* 0x000ee20000000800 */
[----:B0-----:R-:W-:-:S04]  /*1190*/  @!P1 IMAD R4, R13, R4, R51 ;  /* 0x000000040d049224 */ /* 0x001fc800078e0233 */
[----:B------:R-:W-:-:S04]  /*11a0*/  @!P1 IMAD.WIDE R4, R4, R5, UR8 ;  /* 0x0000000804049e25 */ /* 0x000fc8000f8e0205 */
[----:B-1----:R-:W-:Y:S01]  /*11b0*/  @!P2 IMAD R6, R15, R6, R51 ;  /* 0x000000060f06a224 */ /* 0x002fe200078e0233 */
[----:B------:R-:W4:Y:S03]  /*11c0*/  @!P1 LDG.E R0, desc[UR16][R4.64] ;  /* 0x0000001004009981 */ /* 0x000f26000c1e1900 */
[----:B------:R-:W-:-:S04]  /*11d0*/  @!P2 IMAD.WIDE R6, R6, R7, UR8 ;  /* 0x000000080606ae25 */ /* 0x000fc8000f8e0207 */
[----:B--2---:R-:W-:Y:S01]  /*11e0*/  @!P3 IMAD R8, R17, R8, R51 ;  /* 0x000000081108b224 */ /* 0x004fe200078e0233 */
[----:B------:R-:W2:Y:S03]  /*11f0*/  @!P2 LDG.E R12, desc[UR16][R6.64] ;  /* 0x00000010060ca981 */ /* 0x000ea6000c1e1900 */
[----:B------:R-:W-:-:S04]  /*1200*/  @!P3 IMAD.WIDE R8, R8, R9, UR8 ;  /* 0x000000080808be25 */ /* 0x000fc8000f8e0209 */
[----:B---3--:R-:W-:Y:S01]  /*1210*/  @!P0 IMAD R10, R19, R10, R51 ;  /* 0x0000000a130a8224 */ /* 0x008fe200078e0233 */
[----:B------:R-:W3:Y:S03]  /*1220*/  @!P3 LDG.E R14, desc[UR16][R8.64] ;  /* 0x00000010080eb981 */ /* 0x000ee6000c1e1900 */
[----:B------:R-:W-:-:S05]  /*1230*/  @!P0 IMAD.WIDE R10, R10, R11, UR8 ;  /* 0x000000080a0a8e25 */ /* 0x000fca000f8e020b */
[----:B------:R-:W5:Y:S01]  /*1240*/  @!P0 LDG.E R16, desc[UR16][R10.64] ;  /* 0x000000100a108981 */ /* 0x000f62000c1e1900 */
[--C-:B------:R-:W-:Y:S01]  /*1250*/  IMAD R13, R13, 0x200, R44.reuse ;  /* 0x000002000d0d7824 */ /* 0x100fe200078e022c */
[----:B------:R-:W-:Y:S01]  /*1260*/  LEA R17, R17, R44, 0x9 ;  /* 0x0000002c11117211 */ /* 0x000fe200078e48ff */
[--C-:B------:R-:W-:Y:S02]  /*1270*/  IMAD R15, R15, 0x200, R44.reuse ;  /* 0x000002000f0f7824 */ /* 0x100fe400078e022c */
[----:B------:R-:W-:Y:S01]  /*1280*/  IMAD R19, R19, 0x200, R44 ;  /* 0x0000020013137824 */ /* 0x000fe200078e022c */
[C---:B------:R-:W-:Y:S01]  /*1290*/  ISETP.GE.U32.AND P0, PT, R3.reuse, 0xc00, PT ;  /* 0x00000c000300780c */ /* 0x040fe20003f06070 */
[----:B------:R-:W-:Y:S01]  /*12a0*/  VIADD R3, R3, 0x400 ;  /* 0x0000040003037836 */ /* 0x000fe20000000000 */
[----:B----4-:R4:W-:Y:S04]  /*12b0*/  STS [R13], R0 ;  /* 0x000000000d007388 */ /* 0x0109e80000000800 */
[----:B--2---:R4:W-:Y:S04]  /*12c0*/  STS [R15], R12 ;  /* 0x0000000c0f007388 */ /* 0x0049e80000000800 */
[----:B---3--:R4:W-:Y:S04]  /*12d0*/  STS [R17], R14 ;  /* 0x0000000e11007388 */ /* 0x0089e80000000800 */
[----:B-----5:R4:W-:Y:S01]  /*12e0*/  STS [R19], R16 ;  /* 0x0000001013007388 */ /* 0x0209e20000000800 */
[----:B------:R-:W-:Y:S05]  /*12f0*/  @!P0 BRA `(.L_x_50) ;  /* 0xfffffffc00448947 */ /* 0x000fea000383ffff */
[----:B------:R-:W-:Y:S05]  /*1300*/  BSYNC.RECONVERGENT B0 ;  /* 0x0000000000007941 */ /* 0x000fea0003800200 */
.L_x_49:
[----:B------:R-:W-:Y:S01]  /*1310*/  BAR.SYNC.DEFER_BLOCKING 0x0 ;  /* 0x0000000000007b1d */ /* 0x000fe20000010000 */
[----:B------:R-:W-:-:S07]  /*1320*/  MOV R54, R56 ;  /* 0x0000003800367202 */ /* 0x000fce0000000f00 */
[----:B------:R-:W0:Y:S01]  /*1330*/  S2UR UR11, SR_CgaCtaId ;  /* 0x00000000000b79c3 */ /* 0x000e220000008800 */
[----:B------:R-:W-:Y:S01]  /*1340*/  BSSY.RECONVERGENT B0, `(.L_x_51) ;  /* 0x0000053000007945 */ /* 0x000fe20003800200 */
[----:B------:R-:W-:Y:S01]  /*1350*/  UMOV UR10, 0x400 ;  /* 0x00000400000a7882 */ /* 0x000fe20000000000 */
[----:B------:R1:W2:Y:S04]  /*1360*/  LDS R45, [R55+UR5] ;  /* 0x00000005372d7984 */ /* 0x0002a80008000800 */
[----:B------:R1:W3:Y:S01]  /*1370*/  LDS R42, [R55+UR5+0x200] ;  /* 0x00020005372a7984 */ /* 0x0002e20008000800 */
[----:B0-----:R-:W-:-:S03]  /*1380*/  ULEA UR10, UR11, UR10, 0x18 ;  /* 0x0000000a0b0a7291 */ /* 0x001fc6000f8ec0ff */
[----:B------:R1:W0:Y:S04]  /*1390*/  LDS R43, [R55+UR5+0x400] ;  /* 0x00040005372b7984 */ /* 0x0002280008000800 */
[----:B----4-:R1:W4:Y:S04]  /*13a0*/  LDS R0, [R55+UR5+0x600] ;  /* 0x0006000537007984 */ /* 0x0103280008000800 */
[----:B------:R1:W0:Y:S04]  /*13b0*/  LDS R3, [R55+UR5+0x800] ;  /* 0x0008000537037984 */ /* 0x0002280008000800 */
        /* <DEDUP_REMOVED lines=26> */
[----:B--234-:R1:W0:Y:S02]  /*1560*/  LDS R40, [R55+UR5+0x3e00] ;  /* 0x003e000537287984 */ /* 0x01c2240008000800 */
.L_x_52:
[----:B--2---:R-:W-:-:S05]  /*1570*/  SHF.R.U32.HI R12, RZ, 0x8, R54 ;  /* 0x00000008ff0c7819 */ /* 0x004fca0000011636 */
[----:B------:R-:W-:-:S05]  /*1580*/  IMAD R53, R12, 0x4, R1 ;  /* 0x000000040c357824 */ /* 0x000fca00078e0201 */
[----:B------:R-:W2:Y:S01]  /*1590*/  LDL R20, [R53] ;  /* 0x0000000035147983 */ /* 0x000ea20000100800 */
[C---:B------:R-:W-:Y:S02]  /*15a0*/  LOP3.LUT R57, R54.reuse, 0xffffff80, RZ, 0xc0, !PT ;  /* 0xffffff8036397812 */ /* 0x040fe400078ec0ff */
[C---:B------:R-:W-:Y:S01]  /*15b0*/  ISETP.GE.U32.AND P0, PT, R54.reuse, 0x3f00, PT ;  /* 0x00003f003600780c */ /* 0x040fe20003f06070 */
[----:B------:R-:W-:Y:S02]  /*15c0*/  VIADD R54, R54, 0x100 ;  /* 0x0000010036367836 */ /* 0x000fe40000000000 */
[----:B------:R-:W2:Y:S04]  /*15d0*/  LDS.128 R12, [R57+UR10] ;  /* 0x0000000a390c7984 */ /* 0x000ea80008000c00 */
[----:B------:R-:W3:Y:S01]  /*15e0*/  LDS.128 R16, [R57+UR10+0x10] ;  /* 0x0000100a39107984 */ /* 0x000ee20008000c00 */
[----:B--2---:R-:W-:-:S03]  /*15f0*/  FFMA R59, R45, R12, R20 ;  /* 0x0000000c2d3b7223 */ /* 0x004fc60000000014 */
[----:B------:R-:W2:Y:S01]  /*1600*/  LDS.128 R20, [R57+UR10+0x20] ;  /* 0x0000200a39147984 */ /* 0x000ea20008000c00 */
[----:B------:R-:W-:-:S04]  /*1610*/  FFMA R12, R42, R13, R59 ;  /* 0x0000000d2a0c7223 */ /* 0x000fc8000000003b */
[----:B0-----:R-:W-:-:S04]  /*1620*/  FFMA R13, R43, R14, R12 ;  /* 0x0000000e2b0d7223 */ /* 0x001fc8000000000c */
[----:B------:R-:W-:-:S04]  /*1630*/  FFMA R12, R0, R15, R13 ;  /* 0x0000000f000c7223 */ /* 0x000fc8000000000d */
[----:B---3--:R-:W-:Y:S02]  /*1640*/  FFMA R59, R3, R16, R12 ;  /* 0x00000010033b7223 */ /* 0x008fe4000000000c */
[----:B------:R-:W0:Y:S02]  /*1650*/  LDS.128 R12, [R57+UR10+0x30] ;  /* 0x0000300a390c7984 */ /* 0x000e240008000c00 */
[----:B------:R-:W-:-:S04]  /*1660*/  FFMA R16, R2, R17, R59 ;  /* 0x0000001102107223 */ /* 0x000fc8000000003b */
[----:B------:R-:W-:-:S04]  /*1670*/  FFMA R17, R5, R18, R16 ;  /* 0x0000001205117223 */ /* 0x000fc80000000010 */
[----:B------:R-:W-:-:S04]  /*1680*/  FFMA R16, R4, R19, R17 ;  /* 0x0000001304107223 */ /* 0x000fc80000000011 */
[----:B--2---:R-:W-:Y:S02]  /*1690*/  FFMA R59, R7, R20, R16 ;  /* 0x00000014073b7223 */ /* 0x004fe40000000010 */
[----:B------:R-:W2:Y:S02]  /*16a0*/  LDS.128 R16, [R57+UR10+0x40] ;  /* 0x0000400a39107984 */ /* 0x000ea40008000c00 */
[----:B------:R-:W-:-:S04]  /*16b0*/  FFMA R20, R6, R21, R59 ;  /* 0x0000001506147223 */ /* 0x000fc8000000003b */
[----:B------:R-:W-:-:S04]  /*16c0*/  FFMA R21, R9, R22, R20 ;  /* 0x0000001609157223 */ /* 0x000fc80000000014 */
[----:B------:R-:W-:-:S04]  /*16d0*/  FFMA R20, R8, R23, R21 ;  /* 0x0000001708147223 */ /* 0x000fc80000000015 */
[----:B0-----:R-:W-:-:S04]  /*16e0*/  FFMA R21, R11, R12, R20 ;  /* 0x0000000c0b157223 */ /* 0x001fc80000000014 */
[----:B------:R-:W-:Y:S02]  /*16f0*/  FFMA R12, R10, R13, R21 ;  /* 0x0000000d0a0c7223 */ /* 0x000fe40000000015 */
[----:B------:R-:W0:Y:S02]  /*1700*/  LDS.128 R20, [R57+UR10+0x50] ;  /* 0x0000500a39147984 */ /* 0x000e240008000c00 */
[----:B------:R-:W-:-:S04]  /*1710*/  FFMA R13, R25, R14, R12 ;  /* 0x0000000e190d7223 */ /* 0x000fc8000000000c */
[----:B------:R-:W-:-:S04]  /*1720*/  FFMA R12, R24, R15, R13 ;  /* 0x0000000f180c7223 */ /* 0x000fc8000000000d */
[----:B--2---:R-:W-:Y:S02]  /*1730*/  FFMA R59, R27, R16, R12 ;  /* 0x000000101b3b7223 */ /* 0x004fe4000000000c */
[----:B------:R-:W2:Y:S02]  /*1740*/  LDS.128 R12, [R57+UR10+0x60] ;  /* 0x0000600a390c7984 */ /* 0x000ea40008000c00 */
[----:B------:R-:W-:-:S04]  /*1750*/  FFMA R16, R26, R17, R59 ;  /* 0x000000111a107223 */ /* 0x000fc8000000003b */
[----:B------:R-:W-:-:S04]  /*1760*/  FFMA R17, R29, R18, R16 ;  /* 0x000000121d117223 */ /* 0x000fc80000000010 */
[----:B------:R-:W-:Y:S02]  /*1770*/  FFMA R58, R28, R19, R17 ;  /* 0x000000131c3a7223 */ /* 0x000fe40000000011 */
[----:B------:R-:W3:Y:S02]  /*1780*/  LDS.128 R16, [R57+UR10+0x70] ;  /* 0x0000700a39107984 */ /* 0x000ee40008000c00 */
[----:B0-----:R-:W-:-:S04]  /*1790*/  FFMA R59, R31, R20, R58 ;  /* 0x000000141f3b7223 */ /* 0x001fc8000000003a */
[----:B------:R-:W-:-:S04]  /*17a0*/  FFMA R20, R30, R21, R59 ;  /* 0x000000151e147223 */ /* 0x000fc8000000003b */
[----:B------:R-:W-:-:S04]  /*17b0*/  FFMA R21, R33, R22, R20 ;  /* 0x0000001621157223 */ /* 0x000fc80000000014 */
[----:B------:R-:W-:-:S04]  /*17c0*/  FFMA R20, R32, R23, R21 ;  /* 0x0000001720147223 */ /* 0x000fc80000000015 */
[----:B--2---:R-:W-:-:S04]  /*17d0*/  FFMA R21, R35, R12, R20 ;  /* 0x0000000c23157223 */ /* 0x004fc80000000014 */
[----:B------:R-:W-:-:S04]  /*17e0*/  FFMA R12, R34, R13, R21 ;  /* 0x0000000d220c7223 */ /* 0x000fc80000000015 */
[----:B------:R-:W-:-:S04]  /*17f0*/  FFMA R13, R37, R14, R12 ;  /* 0x0000000e250d7223 */ /* 0x000fc8000000000c */
[----:B------:R-:W-:-:S04]  /*1800*/  FFMA R12, R36, R15, R13 ;  /* 0x0000000f240c7223 */ /* 0x000fc8000000000d */
[----:B---3--:R-:W-:-:S04]  /*1810*/  FFMA R13, R39, R16, R12 ;  /* 0x00000010270d7223 */ /* 0x008fc8000000000c */
[----:B------:R-:W-:-:S04]  /*1820*/  FFMA R12, R38, R17, R13 ;  /* 0x00000011260c7223 */ /* 0x000fc8000000000d */
[----:B------:R-:W-:-:S04]  /*1830*/  FFMA R13, R41, R18, R12 ;  /* 0x00000012290d7223 */ /* 0x000fc8000000000c */
[----:B------:R-:W-:-:S05]  /*1840*/  FFMA R12, R40, R19, R13 ;  /* 0x00000013280c7223 */ /* 0x000fca000000000d */
[----:B------:R2:W-:Y:S01]  /*1850*/  STL [R53], R12 ;  /* 0x0000000c35007387 */ /* 0x0005e20000100800 */
[----:B------:R-:W-:Y:S05]  /*1860*/  @!P0 BRA `(.L_x_52) ;  /* 0xfffffffc00408947 */ /* 0x000fea000383ffff */
[----:B------:R-:W-:Y:S05]  /*1870*/  BSYNC.RECONVERGENT B0 ;  /* 0x0000000000007941 */ /* 0x000fea0003800200 */
.L_x_51:
[----:B------:R-:W-:Y:S01]  /*1880*/  BAR.SYNC.DEFER_BLOCKING 0x0 ;  /* 0x0000000000007b1d */ /* 0x000fe20000010000 */
[----:B------:R-:W-:-:S04]  /*1890*/  UIADD3 UR6, UP0, UPT, UR6, 0x80, URZ ;  /* 0x0000008006067890 */ /* 0x000fc8000ff1e0ff */
[----:B------:R-:W-:Y:S01]  /*18a0*/  UIADD3.X UR7, UPT, UPT, URZ, UR7, URZ, UP0, !UPT ;  /* 0x00000007ff077290 */ /* 0x000fe200087fe4ff */
[----:B------:R-:W0:Y:S02]  /*18b0*/  LDCU UR10, c[0x0][0x39c] ;  /* 0x00007380ff0a77ac */ /* 0x000e240008000800 */
[----:B0-----:R-:W-:-:S04]  /*18c0*/  USHF.L.U32 UR10, UR10, 0x5, URZ ;  /* 0x000000050a0a7899 */ /* 0x001fc800080006ff */
[----:B------:R-:W-:Y:S01]  /*18d0*/  UIMAD.WIDE UR8, UR10, 0x4, UR8 ;  /* 0x000000040a0878a5 */ /* 0x000fe2000f8e0208 */
[----:B------:R-:W-:Y:S11]  /*18e0*/  BRA.U !UP1, `(.L_x_53) ;  /* 0xffffffed09147547 */ /* 0x000ff6000b83ffff */
.L_x_36:
[----:B------:R-:W-:Y:S01]  /*18f0*/  SHF.R.U32.HI R0, RZ, 0x8, R56 ;  /* 0x00000008ff007819 */ /* 0x000fe20000011638 */
[----:B------:R-:W0:Y:S01]  /*1900*/  LDCU.64 UR4, c[0x0][0x398] ;  /* 0x00007300ff0477ac */ /* 0x000e220008000a00 */
[----:B------:R-:W-:Y:S01]  /*1910*/  BSSY.RECONVERGENT B0, `(.L_x_54) ;  /* 0x0000021000007945 */ /* 0x000fe20003800200 */
[----:B------:R-:W-:Y:S02]  /*1920*/  LOP3.LUT R10, R56, 0x7f, RZ, 0xc0, !PT ;  /* 0x0000007f380a7812 */ /* 0x000fe400078ec0ff */
[----:B------:R-:W-:-:S04]  /*1930*/  IADD3 R0, PT, PT, -R0, RZ, RZ ;  /* 0x000000ff00007210 */ /* 0x000fc80007ffe1ff */
[----:B------:R-:W-:Y:S01]  /*1940*/  LOP3.LUT P0, R3, R0, 0x3, RZ, 0xc0, !PT ;  /* 0x0000000300037812 */ /* 0x000fe2000780c0ff */
[----:B0-----:R-:W-:Y:S01]  /*1950*/  IMAD.U32 R9, RZ, RZ, UR5 ;  /* 0x00000005ff097e24 */ /* 0x001fe2000f8e00ff */
[----:B------:R-:W-:Y:S02]  /*1960*/  UIADD3 UR4, UPT, UPT, -UR12, UR4, URZ ;  /* 0x000000040c047290 */ /* 0x000fe4000fffe1ff */
[----:B------:R-:W-:Y:S01]  /*1970*/  USHF.R.S32.HI UR5, URZ, 0x1f, UR13 ;  /* 0x0000001fff057899 */ /* 0x000fe2000801140d */
[----:B------:R-:W-:-:S08]  /*1980*/  VIADD R11, R9, -UR15 ;  /* 0x8000000f090b7c36 */ /* 0x000fd00008000000 */
[----:B------:R-:W-:Y:S05]  /*1990*/  @!P0 BRA `(.L_x_55) ;  /* 0x0000000000608947 */ /* 0x000fea0003800000 */
[----:B------:R-:W0:Y:S01]  /*19a0*/  LDC R14, c[0x0][0x39c] ;  /* 0x0000e700ff0e7b82 */ /* 0x000e220000000800 */
[--C-:B------:R-:W-:Y:S01]  /*19b0*/  SHF.R.U32.HI R0, RZ, 0x6, R56.reuse ;  /* 0x00000006ff007819 */ /* 0x100fe20000011638 */
[----:B------:R-:W-:Y:S01]  /*19c0*/  IMAD.MOV R6, RZ, RZ, -R3 ;  /* 0x000000ffff067224 */ /* 0x000fe200078e0a03 */
[----:B------:R-:W-:Y:S02]  /*19d0*/  SHF.R.U32.HI R5, RZ, 0x7, R56 ;  /* 0x00000007ff057819 */ /* 0x000fe40000011638 */
[----:B------:R-:W-:Y:S02]  /*19e0*/  LOP3.LUT R0, R0, 0xc, RZ, 0xc0, !PT ;  /* 0x0000000c00007812 */ /* 0x000fe400078ec0ff */
[----:B------:R-:W-:Y:S01]  /*19f0*/  ISETP.GE.AND P2, PT, R10, R11, PT ;  /* 0x0000000b0a00720c */ /* 0x000fe20003f46270 */
[----:B------:R-:W-:Y:S01]  /*1a00*/  IMAD R4, R9, R5, R10 ;  /* 0x0000000509047224 */ /* 0x000fe200078e020a */
[----:B------:R-:W-:Y:S01]  /*1a10*/  LEA R56, R3, R56, 0x8 ;  /* 0x0000003803387211 */ /* 0x000fe200078e40ff */
[----:B------:R-:W-:-:S10]  /*1a20*/  IMAD.IADD R8, R1, 0x1, R0 ;  /* 0x0000000101087824 */ /* 0x000fd400078e0200 */
.L_x_56:
[----:B------:R-:W-:-:S13]  /*1a30*/  ISETP.GE.OR P0, PT, R5, UR4, P2 ;  /* 0x0000000405007c0c */ /* 0x000fda0009706670 */
[----:B------:R3:W4:Y:S01]  /*1a40*/  @!P0 LDL R7, [R8] ;  /* 0x0000000008078983 */ /* 0x0007220000100800 */
[----:B--2---:R-:W2:Y:S01]  /*1a50*/  @!P0 LDC.64 R12, c[0x0][0x390] ;  /* 0x0000e400ff0c8b82 */ /* 0x004ea20000000a00 */
[----:B------:R-:W-:Y:S01]  /*1a60*/  @!P0 IADD3 R0, P1, PT, R4, UR13, RZ ;  /* 0x0000000d04008c10 */ /* 0x000fe2000ff3e0ff */
[----:B0-----:R-:W-:Y:S01]  /*1a70*/  IMAD.MOV.U32 R9, RZ, RZ, R14 ;  /* 0x000000ffff097224 */ /* 0x001fe200078e000e */
[----:B------:R-:W-:Y:S01]  /*1a80*/  IADD3 R6, PT, PT, R6, 0x1, RZ ;  /* 0x0000000106067810 */ /* 0x000fe20007ffe0ff */
[----:B------:R-:W-:Y:S01]  /*1a90*/  VIADD R5, R5, 0x2 ;  /* 0x0000000205057836 */ /* 0x000fe20000000000 */
[----:B------:R-:W-:Y:S01]  /*1aa0*/  @!P0 LEA.HI.X.SX32 R3, R4, UR5, 0x1, P1 ;  /* 0x0000000504038c11 */ /* 0x000fe200088f0eff */
[----:B------:R-:W-:Y:S01]  /*1ab0*/  IMAD R4, R9, 0x2, R4 ;  /* 0x0000000209047824 */ /* 0x000fe200078e0204 */
[----:B---3--:R-:W-:Y:S02]  /*1ac0*/  IADD3 R8, PT, PT, R8, 0x4, RZ ;  /* 0x0000000408087810 */ /* 0x008fe40007ffe0ff */
[----:B--2---:R-:W-:-:S04]  /*1ad0*/  @!P0 LEA R2, P1, R0, R12, 0x2 ;  /* 0x0000000c00028211 */ /* 0x004fc800078210ff */
[----:B------:R-:W-:-:S05]  /*1ae0*/  @!P0 LEA.HI.X R3, R0, R13, R3, 0x2, P1 ;  /* 0x0000000d00038211 */ /* 0x000fca00008f1403 */
[----:B----4-:R3:W-:Y:S01]  /*1af0*/  @!P0 STG.E desc[UR16][R2.64], R7 ;  /* 0x0000000702008986 */ /* 0x0107e2000c101910 */
[----:B------:R-:W-:-:S13]  /*1b00*/  ISETP.NE.AND P0, PT, R6, RZ, PT ;  /* 0x000000ff0600720c */ /* 0x000fda0003f05270 */
[----:B---3--:R-:W-:Y:S05]  /*1b10*/  @P0 BRA `(.L_x_56) ;  /* 0xfffffffc00c40947 */ /* 0x008fea000383ffff */
.L_x_55:
[----:B------:R-:W-:Y:S05]  /*1b20*/  BSYNC.RECONVERGENT B0 ;  /* 0x0000000000007941 */ /* 0x000fea0003800200 */
.L_x_54:
[C---:B------:R-:W-:Y:S01]  /*1b30*/  IADD3 R3, P2, PT, R56.reuse, 0x100, RZ ;  /* 0x0000010038037810 */ /* 0x040fe20007f5e0ff */
[----:B------:R-:W0:Y:S01]  /*1b40*/  LDC R33, c[0x0][0x39c] ;  /* 0x0000e700ff217b82 */ /* 0x000e220000000800 */
[C---:B------:R-:W-:Y:S01]  /*1b50*/  IADD3 R4, P0, PT, R56.reuse, 0x300, RZ ;  /* 0x0000030038047810 */ /* 0x040fe20007f1e0ff */
[C---:B------:R-:W-:Y:S01]  /*1b60*/  VIADD R13, R56.reuse, 0x300 ;  /* 0x00000300380d7836 */ /* 0x040fe20000000000 */
[C---:B------:R-:W-:Y:S01]  /*1b70*/  IADD3 R2, P1, PT, R56.reuse, 0x200, RZ ;  /* 0x0000020038027810 */ /* 0x040fe20007f3e0ff */
[----:B------:R-:W-:Y:S01]  /*1b80*/  IMAD.X R0, RZ, RZ, RZ, P2 ;  /* 0x000000ffff007224 */ /* 0x000fe200010e06ff */
[C---:B------:R-:W-:Y:S01]  /*1b90*/  IADD3 R15, PT, PT, R56.reuse, 0x200, RZ ;  /* 0x00000200380f7810 */ /* 0x040fe20007ffe0ff */
[----:B------:R-:W-:Y:S01]  /*1ba0*/  IMAD.X R7, RZ, RZ, RZ, P0 ;  /* 0x000000ffff077224 */ /* 0x000fe200000e06ff */
[----:B------:R-:W-:Y:S01]  /*1bb0*/  IADD3.X R5, PT, PT, RZ, RZ, RZ, P1, !PT ;  /* 0x000000ffff057210 */ /* 0x000fe20000ffe4ff */
[----:B------:R-:W-:Y:S01]  /*1bc0*/  VIADD R17, R56, 0x100 ;  /* 0x0000010038117836 */ /* 0x000fe20000000000 */
[----:B------:R-:W-:-:S02]  /*1bd0*/  SHF.R.U64 R3, R3, 0x6, R0 ;  /* 0x0000000603037819 */ /* 0x000fc40000001200 */
[----:B------:R-:W-:Y:S02]  /*1be0*/  SHF.R.U64 R0, R56, 0x6, RZ ;  /* 0x0000000638007819 */ /* 0x000fe400000012ff */
[----:B------:R-:W-:Y:S02]  /*1bf0*/  SHF.R.U64 R2, R2, 0x6, R5 ;  /* 0x0000000602027819 */ /* 0x000fe40000001205 */
[----:B------:R-:W-:Y:S02]  /*1c00*/  LOP3.LUT R0, R0, 0x1c, RZ, 0xc0, !PT ;  /* 0x0000001c00007812 */ /* 0x000fe400078ec0ff */
[----:B------:R-:W-:Y:S02]  /*1c10*/  SHF.R.U64 R4, R4, 0x6, R7 ;  /* 0x0000000604047819 */ /* 0x000fe40000001207 */
[----:B------:R-:W-:Y:S01]  /*1c20*/  SHF.R.U32.HI R19, RZ, 0x7, R56 ;  /* 0x00000007ff137819 */ /* 0x000fe20000011638 */
[----:B------:R-:W-:Y:S01]  /*1c30*/  IMAD.IADD R24, R1, 0x1, R0 ;  /* 0x0000000101187824 */ /* 0x000fe200078e0200 */
[----:B------:R-:W-:-:S02]  /*1c40*/  SHF.R.U32.HI R13, RZ, 0x7, R13 ;  /* 0x00000007ff0d7819 */ /* 0x000fc4000001160d */
[----:B------:R-:W-:Y:S01]  /*1c50*/  SHF.R.U32.HI R15, RZ, 0x7, R15 ;  /* 0x00000007ff0f7819 */ /* 0x000fe2000001160f */
[--C-:B------:R-:W-:Y:S01]  /*1c60*/  IMAD R18, R9, R19, R10.reuse ;  /* 0x0000001309127224 */ /* 0x100fe200078e020a */
[----:B------:R-:W-:Y:S01]  /*1c70*/  SHF.R.U32.HI R17, RZ, 0x7, R17 ;  /* 0x00000007ff117819 */ /* 0x000fe20000011611 */
[-CC-:B--2---:R-:W-:Y:S01]  /*1c80*/  IMAD R12, R13, R9.reuse, R10.reuse ;  /* 0x000000090d0c7224 */ /* 0x184fe200078e020a */
[----:B------:R-:W-:Y:S01]  /*1c90*/  LOP3.LUT R2, R2, 0x3c, RZ, 0xc0, !PT ;  /* 0x0000003c02027812 */ /* 0x000fe200078ec0ff */
[-CC-:B------:R-:W-:Y:S01]  /*1ca0*/  IMAD R14, R15, R9.reuse, R10.reuse ;  /* 0x000000090f0e7224 */ /* 0x180fe200078e020a */
[----:B------:R-:W-:Y:S01]  /*1cb0*/  LOP3.LUT R0, R3, 0x3c, RZ, 0xc0, !PT ;  /* 0x0000003c03007812 */ /* 0x000fe200078ec0ff */
[----:B------:R-:W-:Y:S01]  /*1cc0*/  IMAD R16, R17, R9, R10 ;  /* 0x0000000911107224 */ /* 0x000fe200078e020a */
[----:B------:R-:W-:Y:S01]  /*1cd0*/  LOP3.LUT R4, R4, 0x3c, RZ, 0xc0, !PT ;  /* 0x0000003c04047812 */ /* 0x000fe200078ec0ff */
[C---:B------:R-:W-:Y:S01]  /*1ce0*/  IMAD.IADD R28, R1.reuse, 0x1, R2 ;  /* 0x00000001011c7824 */ /* 0x040fe200078e0202 */
[----:B------:R-:W-:Y:S01]  /*1cf0*/  ISETP.GE.AND P1, PT, R10, R11, PT ;  /* 0x0000000b0a00720c */ /* 0x000fe20003f26270 */
[C---:B------:R-:W-:Y:S01]  /*1d00*/  IMAD.IADD R26, R1.reuse, 0x1, R0 ;  /* 0x00000001011a7824 */ /* 0x040fe200078e0200 */
[----:B------:R-:W-:-:S11]  /*1d10*/  IADD3 R29, PT, PT, R1, R4, RZ ;  /* 0x00000004011d7210 */ /* 0x000fd60007ffe0ff */
.L_x_57:
[----:B------:R-:W-:Y:S02]  /*1d20*/  ISETP.GE.AND P0, PT, R10, R11, PT ;  /* 0x0000000b0a00720c */ /* 0x000fe40003f06270 */
[----:B------:R-:W-:Y:S02]  /*1d30*/  ISETP.GE.OR P4, PT, R19, UR4, P1 ;  /* 0x0000000413007c0c */ /* 0x000fe40008f86670 */
[----:B------:R-:W-:Y:S02]  /*1d40*/  ISETP.GE.OR P3, PT, R17, UR4, P0 ;  /* 0x0000000411007c0c */ /* 0x000fe40008766670 */
[----:B------:R-:W-:Y:S02]  /*1d50*/  ISETP.GE.OR P2, PT, R15, UR4, P0 ;  /* 0x000000040f007c0c */ /* 0x000fe40008746670 */
[----:B------:R-:W-:-:S07]  /*1d60*/  ISETP.GE.OR P0, PT, R13, UR4, P0 ;  /* 0x000000040d007c0c */ /* 0x000fce0008706670 */
[----:B------:R-:W2:Y:S01]  /*1d70*/  @!P4 LDL R21, [R24] ;  /* 0x000000001815c983 */ /* 0x000ea20000100800 */
[----:B------:R-:W3:Y:S03]  /*1d80*/  @!P4 LDC.64 R30, c[0x0][0x390] ;  /* 0x0000e400ff1ecb82 */ /* 0x000ee60000000a00 */
[----:B------:R4:W5:Y:S04]  /*1d90*/  @!P3 LDL R23, [R26] ;  /* 0x000000001a17b983 */ /* 0x0009680000100800 */
[----:B------:R-:W5:Y:S01]  /*1da0*/  @!P2 LDL R25, [R28] ;  /* 0x000000001c19a983 */ /* 0x000f620000100800 */
[----:B------:R-:W1:Y:S03]  /*1db0*/  @!P3 LDC.64 R8, c[0x0][0x390] ;  /* 0x0000e400ff08bb82 */ /* 0x000e660000000a00 */
[----:B------:R3:W5:Y:S01]  /*1dc0*/  @!P0 LDL R27, [R29] ;  /* 0x000000001d1b8983 */ /* 0x0007620000100800 */
[----:B------:R-:W-:Y:S01]  /*1dd0*/  @!P4 IADD3 R5, P5, PT, R18, UR13, RZ ;  /* 0x0000000d1205cc10 */ /* 0x000fe2000ffbe0ff */
[----:B------:R-:W-:Y:S01]  /*1de0*/  VIADD R19, R19, 0x8 ;  /* 0x0000000813137836 */ /* 0x000fe20000000000 */
[----:B------:R-:W-:Y:S01]  /*1df0*/  @!P3 IADD3 R0, P6, PT, R16, UR13, RZ ;  /* 0x0000000d1000bc10 */ /* 0x000fe2000ffde0ff */
[----:B------:R-:W-:Y:S01]  /*1e00*/  VIADD R13, R13, 0x8 ;  /* 0x000000080d0d7836 */ /* 0x000fe20000000000 */
[----:B------:R-:W1:Y:S01]  /*1e10*/  @!P2 LDC.64 R6, c[0x0][0x390] ;  /* 0x0000e400ff06ab82 */ /* 0x000e620000000a00 */
[----:B------:R-:W-:Y:S01]  /*1e20*/  @!P4 LEA.HI.X.SX32 R20, R18, UR5, 0x1, P5 ;  /* 0x000000051214cc11 */ /* 0x000fe2000a8f0eff */
[----:B------:R-:W-:Y:S01]  /*1e30*/  VIADD R15, R15, 0x8 ;  /* 0x000000080f0f7836 */ /* 0x000fe20000000000 */
[----:B------:R-:W-:Y:S01]  /*1e40*/  @!P3 LEA.HI.X.SX32 R22, R16, UR5, 0x1, P6 ;  /* 0x000000051016bc11 */ /* 0x000fe2000b0f0eff */
[----:B0-----:R-:W-:Y:S01]  /*1e50*/  IMAD R18, R33, 0x8, R18 ;  /* 0x0000000821127824 */ /* 0x001fe200078e0212 */
[----:B------:R-:W-:Y:S01]  /*1e60*/  IADD3 R17, PT, PT, R17, 0x8, RZ ;  /* 0x0000000811117810 */ /* 0x000fe20007ffe0ff */
[----:B----4-:R-:W-:Y:S01]  /*1e70*/  VIADD R26, R26, 0x10 ;  /* 0x000000101a1a7836 */ /* 0x010fe20000000000 */
[----:B------:R-:W-:Y:S01]  /*1e80*/  IADD3 R24, PT, PT, R24, 0x10, RZ ;  /* 0x0000001018187810 */ /* 0x000fe20007ffe0ff */
[----:B------:R-:W0:Y:S01]  /*1e90*/  @!P0 LDC.64 R2, c[0x0][0x390] ;  /* 0x0000e400ff028b82 */ /* 0x000e220000000a00 */
[----:B---3--:R-:W-:Y:S01]  /*1ea0*/  @!P4 LEA R4, P5, R5, R30, 0x2 ;  /* 0x0000001e0504c211 */ /* 0x008fe200078a10ff */
[----:B------:R-:W-:Y:S01]  /*1eb0*/  VIADD R29, R29, 0x10 ;  /* 0x000000101d1d7836 */ /* 0x000fe20000000000 */
[----:B------:R-:W-:Y:S01]  /*1ec0*/  IADD3 R28, PT, PT, R28, 0x10, RZ ;  /* 0x000000101c1c7810 */ /* 0x000fe20007ffe0ff */
[----:B------:R-:W-:Y:S01]  /*1ed0*/  IMAD R16, R33, 0x8, R16 ;  /* 0x0000000821107824 */ /* 0x000fe200078e0210 */
[----:B------:R-:W-:-:S02]  /*1ee0*/  @!P4 LEA.HI.X R5, R5, R31, R20, 0x2, P5 ;  /* 0x0000001f0505c211 */ /* 0x000fc400028f1414 */
[----:B------:R-:W-:Y:S02]  /*1ef0*/  @!P2 IADD3 R20, P6, PT, R14, UR13, RZ ;  /* 0x0000000d0e14ac10 */ /* 0x000fe4000ffde0ff */
[----:B-1----:R-:W-:-:S04]  /*1f00*/  @!P3 LEA R8, P5, R0, R8, 0x2 ;  /* 0x000000080008b211 */ /* 0x002fc800078a10ff */
[----:B------:R-:W-:Y:S02]  /*1f10*/  @!P3 LEA.HI.X R9, R0, R9, R22, 0x2, P5 ;  /* 0x000000090009b211 */ /* 0x000fe400028f1416 */
[----:B------:R-:W-:Y:S02]  /*1f20*/  @!P2 LEA.HI.X.SX32 R22, R14, UR5, 0x1, P6 ;  /* 0x000000050e16ac11 */ /* 0x000fe4000b0f0eff */
[----:B------:R-:W-:Y:S02]  /*1f30*/  @!P2 LEA R6, P5, R20, R6, 0x2 ;  /* 0x000000061406a211 */ /* 0x000fe400078a10ff */
[----:B------:R-:W-:Y:S02]  /*1f40*/  @!P0 IADD3 R0, P6, PT, R12, UR13, RZ ;  /* 0x0000000d0c008c10 */ /* 0x000fe4000ffde0ff */
[----:B------:R-:W-:Y:S02]  /*1f50*/  @!P2 LEA.HI.X R7, R20, R7, R22, 0x2, P5 ;  /* 0x000000071407a211 */ /* 0x000fe400028f1416 */
[----:B------:R-:W-:Y:S01]  /*1f60*/  @!P0 LEA.HI.X.SX32 R20, R12, UR5, 0x1, P6 ;  /* 0x000000050c148c11 */ /* 0x000fe2000b0f0eff */
[----:B------:R-:W-:Y:S01]  /*1f70*/  IMAD R12, R33, 0x8, R12 ;  /* 0x00000008210c7824 */ /* 0x000fe200078e020c */
[----:B0-----:R-:W-:-:S02]  /*1f80*/  @!P0 LEA R2, P5, R0, R2, 0x2 ;  /* 0x0000000200028211 */ /* 0x001fc400078a10ff */
[----:B------:R-:W-:Y:S02]  /*1f90*/  LEA R14, R33, R14, 0x3 ;  /* 0x0000000e210e7211 */ /* 0x000fe400078e18ff */
[----:B------:R-:W-:Y:S02]  /*1fa0*/  @!P0 LEA.HI.X R3, R0, R3, R20, 0x2, P5 ;  /* 0x0000000300038211 */ /* 0x000fe400028f1414 */
[C---:B------:R-:W-:Y:S01]  /*1fb0*/  IADD3 R0, PT, PT, R56.reuse, 0x400, RZ ;  /* 0x0000040038007810 */ /* 0x040fe20007ffe0ff */
[----:B--2---:R2:W-:Y:S04]  /*1fc0*/  @!P4 STG.E desc[UR16][R4.64], R21 ;  /* 0x000000150400c986 */ /* 0x0045e8000c101910 */
[----:B-----5:R2:W-:Y:S04]  /*1fd0*/  @!P3 STG.E desc[UR16][R8.64], R23 ;  /* 0x000000170800b986 */ /* 0x0205e8000c101910 */
[----:B------:R2:W-:Y:S04]  /*1fe0*/  @!P2 STG.E desc[UR16][R6.64], R25 ;  /* 0x000000190600a986 */ /* 0x0005e8000c101910 */
[----:B------:R2:W-:Y:S01]  /*1ff0*/  @!P0 STG.E desc[UR16][R2.64], R27 ;  /* 0x0000001b02008986 */ /* 0x0005e2000c101910 */
[----:B------:R-:W-:Y:S01]  /*2000*/  ISETP.GE.U32.AND P0, PT, R56, 0x3c00, PT ;  /* 0x00003c003800780c */ /* 0x000fe20003f06070 */
[----:B------:R-:W-:-:S12]  /*2010*/  IMAD.MOV.U32 R56, RZ, RZ, R0 ;  /* 0x000000ffff387224 */ /* 0x000fd800078e0000 */
[----:B--2---:R-:W-:Y:S05]  /*2020*/  @!P0 BRA `(.L_x_57) ;  /* 0xfffffffc003c8947 */ /* 0x004fea000383ffff */
[----:B------:R-:W-:Y:S05]  /*2030*/  EXIT ;  /* 0x000000000000794d */ /* 0x000fea0003800000 */
.L_x_58:
        /* <DEDUP_REMOVED lines=12> */
.L_x_70:


//--------------------- .text._Z16matmul_v2_kernelILi32EEvPKfS1_Pfiii --------------------------
	.section	.text._Z16matmul_v2_kernelILi32EEvPKfS1_Pfiii,"ax",@progbits
	.align	128
        .global         _Z16matmul_v2_kernelILi32EEvPKfS1_Pfiii
        .type           _Z16matmul_v2_kernelILi32EEvPKfS1_Pfiii,@function
        .size           _Z16matmul_v2_kernelILi32EEvPKfS1_Pfiii,(.L_x_71 - _Z16matmul_v2_kernelILi32EEvPKfS1_Pfiii)
        .other          _Z16matmul_v2_kernelILi32EEvPKfS1_Pfiii,@"STO_CUDA_ENTRY STV_DEFAULT"
_Z16matmul_v2_kernelILi32EEvPKfS1_Pfiii:
.text._Z16matmul_v2_kernelILi32EEvPKfS1_Pfiii:
[----:B------:R-:W-:Y:S08]  /*0000*/  LDC R1, c[0x0][0x37c] ;  /* 0x0000df00ff017b82 */ /* 0x000ff00000000800 */
[----:B------:R-:W0:Y:S01]  /*0010*/  LDC R9, c[0x0][0x3a0] ;  /* 0x0000e800ff097b82 */ /* 0x000e220000000800 */
[----:B------:R-:W1:Y:S01]  /*0020*/  S2R R20, SR_CTAID.X ;  /* 0x0000000000147919 */ /* 0x000e620000002500 */
[----:B------:R-:W2:Y:S01]  /*0030*/  LDCU.64 UR10, c[0x0][0x358] ;  /* 0x00006b00ff0a77ac */ /* 0x000ea20008000a00 */
[----:B------:R-:W-:Y:S01]  /*0040*/  HFMA2 R11, -RZ, RZ, 0, 0 ;  /* 0x00000000ff0b7431 */ /* 0x000fe200000001ff */
[----:B------:R-:W3:Y:S04]  /*0050*/  S2R R0, SR_TID.X ;  /* 0x0000000000007919 */ /* 0x000ee80000002100 */
[----:B------:R-:W4:Y:S01]  /*0060*/  S2UR UR5, SR_CTAID.Y ;  /* 0x00000000000579c3 */ /* 0x000f220000002600 */
[----:B------:R-:W0:Y:S02]  /*0070*/  S2R R3, SR_TID.Y ;  /* 0x0000000000037919 */ /* 0x000e240000002200 */
[----:B0-----:R-:W-:Y:S01]  /*0080*/  ISETP.GE.AND P0, PT, R9, 0x1, PT ;  /* 0x000000010900780c */ /* 0x001fe20003f06270 */
[----:B----4-:R-:W-:Y:S01]  /*0090*/  USHF.L.U32 UR5, UR5, 0x5, URZ ;  /* 0x0000000505057899 */ /* 0x010fe200080006ff */
[----:B-1----:R-:W-:-:S11]  /*00a0*/  SHF.L.U32 R20, R20, 0x5, RZ ;  /* 0x0000000514147819 */ /* 0x002fd600000006ff */
[----:B--23--:R-:W-:Y:S05]  /*00b0*/  @!P0 BRA `(.L_x_59) ;  /* 0x0000000400dc8947 */ /* 0x00cfea0003800000 */
[----:B------:R-:W0:Y:S01]  /*00c0*/  LDC.64 R18, c[0x0][0x398] ;  /* 0x0000e600ff127b82 */ /* 0x000e220000000a00 */
[----:B------:R-:W1:Y:S01]  /*00d0*/  LDCU.128 UR12, c[0x0][0x380] ;  /* 0x00007000ff0c77ac */ /* 0x000e620008000c00 */
[----:B------:R-:W-:Y:S01]  /*00e0*/  IMAD R4, R3, R9, R0 ;  /* 0x0000000903047224 */ /* 0x000fe200078e0200 */
[----:B------:R-:W-:Y:S01]  /*00f0*/  MOV R11, RZ ;  /* 0x000000ff000b7202 */ /* 0x000fe20000000f00 */
[----:B------:R-:W-:Y:S01]  /*0100*/  IMAD R9, R9, UR5, RZ ;  /* 0x0000000509097c24 */ /* 0x000fe2000f8e02ff */
[----:B------:R-:W-:Y:S01]  /*0110*/  UMOV UR4, 0x400 ;  /* 0x0000040000047882 */ /* 0x000fe20000000000 */
[----:B------:R-:W-:Y:S01]  /*0120*/  IMAD.WIDE.U32 R4, R4, 0x4, RZ ;  /* 0x0000000404047825 */ /* 0x000fe200078e00ff */
[----:B------:R-:W2:Y:S01]  /*0130*/  LDCU UR8, c[0x0][0x3a0] ;  /* 0x00007400ff0877ac */ /* 0x000ea20008000800 */
[----:B------:R-:W3:Y:S01]  /*0140*/  S2UR UR6, SR_CgaCtaId ;  /* 0x00000000000679c3 */ /* 0x000ee20000008800 */
[----:B------:R-:W4:Y:S01]  /*0150*/  LDCU UR9, c[0x0][0x3a0] ;  /* 0x00007400ff0977ac */ /* 0x000f220008000800 */
[----:B------:R-:W-:-:S03]  /*0160*/  IMAD.WIDE R4, R9, 0x4, R4 ;  /* 0x0000000409047825 */ /* 0x000fc600078e0204 */
[----:B-1----:R-:W-:-:S04]  /*0170*/  IADD3 R4, P0, PT, R4, UR12, RZ ;  /* 0x0000000c04047c10 */ /* 0x002fc8000ff1e0ff */
[----:B------:R-:W-:Y:S01]  /*0180*/  IADD3.X R5, PT, PT, R5, UR13, RZ, P0, !PT ;  /* 0x0000000d05057c10 */ /* 0x000fe200087fe4ff */
[-C--:B0-----:R-:W-:Y:S01]  /*0190*/  IMAD R6, R3, R19.reuse, R0 ;  /* 0x0000001303067224 */ /* 0x081fe200078e0200 */
[----:B------:R-:W-:Y:S02]  /*01a0*/  IADD3 R9, PT, PT, -R20, R19, RZ ;  /* 0x0000001314097210 */ /* 0x000fe40007ffe1ff */
[----:B------:R-:W-:Y:S01]  /*01b0*/  IADD3 R18, PT, PT, R18, -UR5, RZ ;  /* 0x8000000512127c10 */ /* 0x000fe2000fffe0ff */
[----:B------:R-:W-:Y:S01]  /*01c0*/  IMAD.WIDE R6, R6, 0x4, RZ ;  /* 0x0000000406067825 */ /* 0x000fe200078e02ff */
[----:B------:R-:W-:Y:S02]  /*01d0*/  ISETP.GE.AND P1, PT, R0, R9, PT ;  /* 0x000000090000720c */ /* 0x000fe40003f26270 */
[----:B------:R-:W-:Y:S01]  /*01e0*/  SHF.L.U32 R2, R19, 0x5, RZ ;  /* 0x0000000513027819 */ /* 0x000fe200000006ff */
[----:B---3--:R-:W-:Y:S02]  /*01f0*/  ULEA UR7, UR6, UR4, 0x18 ;  /* 0x0000000406077291 */ /* 0x008fe4000f8ec0ff */
[----:B------:R-:W-:Y:S01]  /*0200*/  UIADD3 UR4, UPT, UPT, UR4, 0x1000, URZ ;  /* 0x0000100004047890 */ /* 0x000fe2000fffe0ff */
[----:B------:R-:W-:-:S03]  /*0210*/  IMAD.WIDE R6, R20, 0x4, R6 ;  /* 0x0000000414067825 */ /* 0x000fc600078e0206 */
[----:B------:R-:W-:Y:S01]  /*0220*/  ULEA UR4, UR6, UR4, 0x18 ;  /* 0x0000000406047291 */ /* 0x000fe2000f8ec0ff */
[----:B------:R-:W-:Y:S02]  /*0230*/  LEA R17, R3, UR7, 0x7 ;  /* 0x0000000703117c11 */ /* 0x000fe4000f8e38ff */
[----:B------:R-:W-:-:S03]  /*0240*/  IADD3 R22, P2, PT, R6, UR14, RZ ;  /* 0x0000000e06167c10 */ /* 0x000fc6000ff5e0ff */
[C---:B------:R-:W-:Y:S01]  /*0250*/  LEA R16, R0.reuse, UR4, 0x2 ;  /* 0x0000000400107c11 */ /* 0x040fe2000f8e10ff */
[----:B------:R-:W-:Y:S01]  /*0260*/  UMOV UR4, URZ ;  /* 0x000000ff00047c82 */ /* 0x000fe20008000000 */
[----:B------:R-:W-:Y:S02]  /*0270*/  IADD3.X R23, PT, PT, R7, UR15, RZ, P2, !PT ;  /* 0x0000000f07177c10 */ /* 0x000fe400097fe4ff */
[----:B------:R-:W-:Y:S02]  /*0280*/  LEA R7, R0, R17, 0x2 ;  /* 0x0000001100077211 */ /* 0x000fe400078e10ff */
[----:B--2-4-:R-:W-:-:S07]  /*0290*/  LEA R6, R3, R16, 0x7 ;  /* 0x0000001003067211 */ /* 0x014fce00078e38ff */
.L_x_60:
[----:B------:R-:W-:Y:S02]  /*02a0*/  ISETP.GE.AND P0, PT, R0, UR8, PT ;  /* 0x0000000800007c0c */ /* 0x000fe4000bf06270 */
[----:B------:R-:W-:Y:S02]  /*02b0*/  CS2R R24, SRZ ;  /* 0x0000000000187805 */ /* 0x000fe4000001ff00 */
[C---:B------:R-:W-:Y:S02]  /*02c0*/  ISETP.GE.OR P2, PT, R3.reuse, UR8, P1 ;  /* 0x0000000803007c0c */ /* 0x040fe40008f46670 */
[----:B------:R-:W-:-:S11]  /*02d0*/  ISETP.GE.OR P0, PT, R3, R18, P0 ;  /* 0x000000120300720c */ /* 0x000fd60000706670 */
[----:B------:R-:W2:Y:S04]  /*02e0*/  @!P2 LDG.E R25, desc[UR10][R22.64] ;  /* 0x0000000a1619a981 */ /* 0x000ea8000c1e1900 */
[----:B------:R-:W3:Y:S04]  /*02f0*/  @!P0 LDG.E R24, desc[UR10][R4.64] ;  /* 0x0000000a04188981 */ /* 0x000ee8000c1e1900 */
[----:B---3--:R-:W-:Y:S04]  /*0300*/  STS [R7], R24 ;  /* 0x0000001807007388 */ /* 0x008fe80000000800 */
[----:B--2---:R-:W-:Y:S01]  /*0310*/  STS [R6], R25 ;  /* 0x0000001906007388 */ /* 0x004fe20000000800 */
[----:B------:R-:W-:Y:S06]  /*0320*/  BAR.SYNC.DEFER_BLOCKING 0x0 ;  /* 0x0000000000007b1d */ /* 0x000fec0000010000 */
[----:B------:R-:W-:Y:S04]  /*0330*/  LDS R8, [R16] ;  /* 0x0000000010087984 */ /* 0x000fe80000000800 */
[----:B------:R-:W0:Y:S04]  /*0340*/  LDS.128 R12, [R17] ;  /* 0x00000000110c7984 */ /* 0x000e280000000c00 */
[----:B------:R-:W1:Y:S04]  /*0350*/  LDS R27, [R16+0x80] ;  /* 0x00008000101b7984 */ /* 0x000e680000000800 */
[----:B------:R-:W2:Y:S04]  /*0360*/  LDS R19, [R16+0x100] ;  /* 0x0001000010137984 */ /* 0x000ea80000000800 */
[----:B------:R-:W3:Y:S04]  /*0370*/  LDS R26, [R16+0x180] ;  /* 0x00018000101a7984 */ /* 0x000ee80000000800 */
[----:B------:R-:W-:Y:S04]  /*0380*/  LDS R21, [R16+0x200] ;  /* 0x0002000010157984 */ /* 0x000fe80000000800 */
[----:B------:R-:W-:Y:S04]  /*0390*/  LDS R24, [R16+0x280] ;  /* 0x0002800010187984 */ /* 0x000fe80000000800 */
[----:B------:R-:W-:Y:S01]  /*03a0*/  LDS R28, [R16+0xb80] ;  /* 0x000b8000101c7984 */ /* 0x000fe20000000800 */
[----:B0-----:R-:W-:-:S03]  /*03b0*/  FFMA R12, R12, R8, R11 ;  /* 0x000000080c0c7223 */ /* 0x001fc6000000000b */
[----:B------:R-:W0:Y:S01]  /*03c0*/  LDS.128 R8, [R17+0x10] ;  /* 0x0000100011087984 */ /* 0x000e220000000c00 */
[----:B-1----:R-:W-:-:S04]  /*03d0*/  FFMA R12, R27, R13, R12 ;  /* 0x0000000d1b0c7223 */ /* 0x002fc8000000000c */
[----:B--2---:R-:W-:Y:S02]  /*03e0*/  FFMA R13, R19, R14, R12 ;  /* 0x0000000e130d7223 */ /* 0x004fe4000000000c */
[----:B------:R-:W1:Y:S02]  /*03f0*/  LDS R19, [R16+0x300] ;  /* 0x0003000010137984 */ /* 0x000e640000000800 */
[----:B---3--:R-:W-:Y:S02]  /*0400*/  FFMA R13, R26, R15, R13 ;  /* 0x0000000f1a0d7223 */ /* 0x008fe4000000000d */
[----:B------:R-:W2:Y:S02]  /*0410*/  LDS R26, [R16+0x380] ;  /* 0x00038000101a7984 */ /* 0x000ea40000000800 */
[----:B0-----:R-:W-:Y:S02]  /*0420*/  FFMA R25, R8, R21, R13 ;  /* 0x0000001508197223 */ /* 0x001fe4000000000d */
[----:B------:R-:W-:Y:S04]  /*0430*/  LDS R21, [R16+0x400] ;  /* 0x0004000010157984 */ /* 0x000fe80000000800 */
[----:B------:R-:W0:Y:S01]  /*0440*/  LDS.128 R12, [R17+0x20] ;  /* 0x00002000110c7984 */ /* 0x000e220000000c00 */
[----:B------:R-:W-:-:S03]  /*0450*/  FFMA R8, R24, R9, R25 ;  /* 0x0000000918087223 */ /* 0x000fc60000000019 */
[----:B------:R-:W3:Y:S01]  /*0460*/  LDS R24, [R16+0x480] ;  /* 0x0004800010187984 */ /* 0x000ee20000000800 */
[----:B-1----:R-:W-:-:S03]  /*0470*/  FFMA R9, R19, R10, R8 ;  /* 0x0000000a13097223 */ /* 0x002fc60000000008 */
[----:B------:R-:W1:Y:S01]  /*0480*/  LDS R19, [R16+0x500] ;  /* 0x0005000010137984 */ /* 0x000e620000000800 */
[----:B--2---:R-:W-:-:S03]  /*0490*/  FFMA R9, R26, R11, R9 ;  /* 0x0000000b1a097223 */ /* 0x004fc60000000009 */
[----:B------:R-:W2:Y:S01]  /*04a0*/  LDS R26, [R16+0x580] ;  /* 0x00058000101a7984 */ /* 0x000ea20000000800 */
[----:B0-----:R-:W-:-:S03]  /*04b0*/  FFMA R25, R12, R21, R9 ;  /* 0x000000150c197223 */ /* 0x001fc60000000009 */
[----:B------:R-:W-:Y:S04]  /*04c0*/  LDS R21, [R16+0x600] ;  /* 0x0006000010157984 */ /* 0x000fe80000000800 */
[----:B------:R-:W0:Y:S01]  /*04d0*/  LDS.128 R8, [R17+0x30] ;  /* 0x0000300011087984 */ /* 0x000e220000000c00 */
[----:B---3--:R-:W-:-:S03]  /*04e0*/  FFMA R12, R24, R13, R25 ;  /* 0x0000000d180c7223 */ /* 0x008fc60000000019 */
        /* <DEDUP_REMOVED lines=22> */
[----:B------:R-:W-:Y:S01]  /*0650*/  LDS R26, [R16+0xc80] ;  /* 0x000c8000101a7984 */ /* 0x000fe20000000800 */
[----:B0-----:R-:W-:-:S03]  /*0660*/  FFMA R25, R8, R21, R13 ;  /* 0x0000001508197223 */ /* 0x001fc6000000000d */
[----:B------:R-:W-:Y:S04]  /*0670*/  LDS R21, [R16+0xc00] ;  /* 0x000c000010157984 */ /* 0x000fe80000000800 */
[----:B------:R-:W0:Y:S01]  /*0680*/  LDS.128 R12, [R17+0x60] ;  /* 0x00006000110c7984 */ /* 0x000e220000000c00 */
[----:B---3--:R-:W-:-:S04]  /*0690*/  FFMA R24, R24, R9, R25 ;  /* 0x0000000918187223 */ /* 0x008fc80000000019 */
[----:B-1----:R-:W-:Y:S02]  /*06a0*/  FFMA R9, R19, R10, R24 ;  /* 0x0000000a13097223 */ /* 0x002fe40000000018 */
[----:B------:R-:W1:Y:S02]  /*06b0*/  LDS R19, [R16+0xd00] ;  /* 0x000d000010137984 */ /* 0x000e640000000800 */
[----:B------:R-:W-:Y:S02]  /*06c0*/  FFMA R9, R28, R11, R9 ;  /* 0x0000000b1c097223 */ /* 0x000fe40000000009 */
[----:B------:R-:W2:Y:S02]  /*06d0*/  LDS R24, [R16+0xd80] ;  /* 0x000d800010187984 */ /* 0x000ea40000000800 */
[----:B0-----:R-:W-:Y:S02]  /*06e0*/  FFMA R25, R12, R21, R9 ;  /* 0x000000150c197223 */ /* 0x001fe40000000009 */
[----:B------:R-:W-:Y:S04]  /*06f0*/  LDS R21, [R16+0xe00] ;  /* 0x000e000010157984 */ /* 0x000fe80000000800 */
[----:B------:R-:W0:Y:S01]  /*0700*/  LDS.128 R8, [R17+0x70] ;  /* 0x0000700011087984 */ /* 0x000e220000000c00 */
[----:B------:R-:W-:-:S03]  /*0710*/  FFMA R26, R26, R13, R25 ;  /* 0x0000000d1a1a7223 */ /* 0x000fc60000000019 */
[----:B------:R-:W3:Y:S04]  /*0720*/  LDS R25, [R16+0xe80] ;  /* 0x000e800010197984 */ /* 0x000ee80000000800 */
[----:B------:R-:W4:Y:S04]  /*0730*/  LDS R13, [R16+0xf00] ;  /* 0x000f0000100d7984 */ /* 0x000f280000000800 */
[----:B------:R-:W5:Y:S01]  /*0740*/  LDS R12, [R16+0xf80] ;  /* 0x000f8000100c7984 */ /* 0x000f620000000800 */
[----:B-1----:R-:W-:Y:S01]  /*0750*/  FFMA R19, R19, R14, R26 ;  /* 0x0000000e13137223 */ /* 0x002fe2000000001a */
[----:B------:R-:W-:-:S03]  /*0760*/  UIADD3 UR4, UPT, UPT, UR4, 0x20, URZ ;  /* 0x0000002004047890 */ /* 0x000fc6000fffe0ff */
[----:B--2---:R-:W-:Y:S01]  /*0770*/  FFMA R15, R24, R15, R19 ;  /* 0x0000000f180f7223 */ /* 0x004fe20000000013 */
[----:B------:R-:W-:Y:S01]  /*0780*/  UISETP.GE.AND UP0, UPT, UR4, UR9, UPT ;  /* 0x000000090400728c */ /* 0x000fe2000bf06270 */
[----:B------:R-:W-:Y:S01]  /*0790*/  BAR.SYNC.DEFER_BLOCKING 0x0 ;  /* 0x0000000000007b1d */ /* 0x000fe20000010000 */
[----:B------:R-:W-:Y:S01]  /*07a0*/  IADD3 R4, P0, PT, R4, 0x80, RZ ;  /* 0x0000008004047810 */ /* 0x000fe20007f1e0ff */
[----:B------:R-:W-:-:S03]  /*07b0*/  IMAD.WIDE R22, R2, 0x4, R22 ;  /* 0x0000000402167825 */ /* 0x000fc600078e0216 */
[----:B------:R-:W-:Y:S01]  /*07c0*/  IADD3.X R5, PT, PT, RZ, R5, RZ, P0, !PT ;  /* 0x00000005ff057210 */ /* 0x000fe200007fe4ff */
[----:B------:R-:W-:Y:S01]  /*07d0*/  UIADD3 UR8, UPT, UPT, UR8, -0x20, URZ ;  /* 0xffffffe008087890 */ /* 0x000fe2000fffe0ff */
[----:B0-----:R-:W-:-:S04]  /*07e0*/  FFMA R8, R8, R21, R15 ;  /* 0x0000001508087223 */ /* 0x001fc8000000000f */
[----:B---3--:R-:W-:-:S04]  /*07f0*/  FFMA R8, R25, R9, R8 ;  /* 0x0000000919087223 */ /* 0x008fc80000000008 */
[----:B----4-:R-:W-:-:S04]  /*0800*/  FFMA R13, R13, R10, R8 ;  /* 0x0000000a0d0d7223 */ /* 0x010fc80000000008 */
[----:B-----5:R-:W-:Y:S01]  /*0810*/  FFMA R11, R12, R11, R13 ;  /* 0x0000000b0c0b7223 */ /* 0x020fe2000000000d */
[----:B------:R-:W-:Y:S06]  /*0820*/  BRA.U !UP0, `(.L_x_60) ;  /* 0xfffffff9089c7547 */ /* 0x000fec000b83ffff */
.L_x_59:
[----:B------:R-:W0:Y:S02]  /*0830*/  LDC.64 R4, c[0x0][0x398] ;  /* 0x0000e600ff047b82 */ /* 0x000e240000000a00 */
[----:B0-----:R-:W-:Y:S02]  /*0840*/  IADD3 R7, PT, PT, -R20, R5, RZ ;  /* 0x0000000514077210 */ /* 0x001fe40007ffe1ff */
[----:B------:R-:W-:Y:S02]  /*0850*/  IADD3 R4, PT, PT, R4, -UR5, RZ ;  /* 0x8000000504047c10 */ /* 0x000fe4000fffe0ff */
[----:B------:R-:W-:-:S04]  /*0860*/  ISETP.GE.AND P0, PT, R0, R7, PT ;  /* 0x000000070000720c */ /* 0x000fc80003f06270 */
[----:B------:R-:W-:-:S13]  /*0870*/  ISETP.GE.OR P0, PT, R3, R4, P0 ;  /* 0x000000040300720c */ /* 0x000fda0000706670 */
[----:B------:R-:W-:Y:S05]  /*0880*/  @P0 EXIT ;  /* 0x000000000000094d */ /* 0x000fea0003800000 */
[----:B------:R-:W0:Y:S01]  /*0890*/  LDCU.64 UR6, c[0x0][0x390] ;  /* 0x00007200ff0677ac */ /* 0x000e220008000a00 */
[----:B------:R-:W-:Y:S02]  /*08a0*/  IMAD R20, R5, UR5, R20 ;  /* 0x0000000505147c24 */ /* 0x000fe4000f8e0214 */
[----:B------:R-:W-:-:S03]  /*08b0*/  IMAD R3, R3, R5, R0 ;  /* 0x0000000503037224 */ /* 0x000fc600078e0200 */
[----:B------:R-:W-:Y:S02]  /*08c0*/  SHF.R.S32.HI R0, RZ, 0x1f, R20 ;  /* 0x0000001fff007819 */ /* 0x000fe40000011414 */
[----:B------:R-:W-:-:S04]  /*08d0*/  IADD3 R20, P0, PT, R3, R20, RZ ;  /* 0x0000001403147210 */ /* 0x000fc80007f1e0ff */
[----:B------:R-:W-:Y:S02]  /*08e0*/  LEA.HI.X.SX32 R3, R3, R0, 0x1, P0 ;  /* 0x0000000003037211 */ /* 0x000fe400000f0eff */
[----:B0-----:R-:W-:-:S04]  /*08f0*/  LEA R2, P0, R20, UR6, 0x2 ;  /* 0x0000000614027c11 */ /* 0x001fc8000f8010ff */
[----:B------:R-:W-:-:S05]  /*0900*/  LEA.HI.X R3, R20, UR7, R3, 0x2, P0 ;  /* 0x0000000714037c11 */ /* 0x000fca00080f1403 */
[----:B------:R-:W-:Y:S01]  /*0910*/  STG.E desc[UR10][R2.64], R11 ;  /* 0x0000000b02007986 */ /* 0x000fe2000c10190a */
[----:B------:R-:W-:Y:S05]  /*0920*/  EXIT ;  /* 0x000000000000794d */ /* 0x000fea0003800000 */
.L_x_61:
        /* <DEDUP_REMOVED lines=13> */
.L_x_71:


//--------------------- .text._Z16matmul_v1_kernelPKfS0_Pfiii --------------------------
	.section	.text._Z16matmul_v1_kernelPKfS0_Pfiii,"ax",@progbits
	.align	128
        .global         _Z16matmul_v1_kernelPKfS0_Pfiii
        .type           _Z16matmul_v1_kernelPKfS0_Pfiii,@function
        .size           _Z16matmul_v1_kernelPKfS0_Pfiii,(.L_x_72 - _Z16matmul_v1_kernelPKfS0_Pfiii)
        .other          _Z16matmul_v1_kernelPKfS0_Pfiii,@"STO_CUDA_ENTRY STV_DEFAULT"
_Z16matmul_v1_kernelPKfS0_Pfiii:
.text._Z16matmul_v1_kernelPKfS0_Pfiii:
[----:B------:R-:W-:Y:S01]  /*0000*/  LDC R1, c[0x0][0x37c] ;  /* 0x0000df00ff017b82 */ /* 0x000fe20000000800 */
[----:B------:R-:W0:Y:S07]  /*0010*/  S2R R5, SR_TID.X ;  /* 0x0000000000057919 */ /* 0x000e2e0000002100 */
[----:B------:R-:W0:Y:S01]  /*0020*/  S2UR UR4, SR_CTAID.X ;  /* 0x00000000000479c3 */ /* 0x000e220000002500 */
[----:B------:R-:W1:Y:S07]  /*0030*/  S2R R4, SR_TID.Y ;  /* 0x0000000000047919 */ /* 0x000e6e0000002200 */
[----:B------:R-:W0:Y:S08]  /*0040*/  LDC R0, c[0x0][0x360] ;  /* 0x0000d800ff007b82 */ /* 0x000e300000000800 */
[----:B------:R-:W1:Y:S08]  /*0050*/  S2UR UR5, SR_CTAID.Y ;  /* 0x00000000000579c3 */ /* 0x000e700000002600 */
[----:B------:R-:W1:Y:S08]  /*0060*/  LDC R19, c[0x0][0x364] ;  /* 0x0000d900ff137b82 */ /* 0x000e700000000800 */
[----:B------:R-:W2:Y:S01]  /*0070*/  LDC.64 R2, c[0x0][0x398] ;  /* 0x0000e600ff027b82 */ /* 0x000ea20000000a00 */
[----:B0-----:R-:W-:-:S02]  /*0080*/  IMAD R0, R0, UR4, R5 ;  /* 0x0000000400007c24 */ /* 0x001fc4000f8e0205 */
[----:B-1----:R-:W-:-:S03]  /*0090*/  IMAD R19, R19, UR5, R4 ;  /* 0x0000000513137c24 */ /* 0x002fc6000f8e0204 */
[----:B--2---:R-:W-:-:S04]  /*00a0*/  ISETP.GE.AND P0, PT, R0, R3, PT ;  /* 0x000000030000720c */ /* 0x004fc80003f06270 */
[----:B------:R-:W-:-:S13]  /*00b0*/  ISETP.GE.OR P0, PT, R19, R2, P0 ;  /* 0x000000021300720c */ /* 0x000fda0000706670 */
[----:B------:R-:W-:Y:S05]  /*00c0*/  @P0 EXIT ;  /* 0x000000000000094d */ /* 0x000fea0003800000 */
[----:B------:R-:W0:Y:S01]  /*00d0*/  LDC R2, c[0x0][0x3a0] ;  /* 0x0000e800ff027b82 */ /* 0x000e220000000800 */
[----:B------:R-:W1:Y:S01]  /*00e0*/  LDCU.64 UR4, c[0x0][0x358] ;  /* 0x00006b00ff0477ac */ /* 0x000e620008000a00 */
[----:B------:R-:W-:Y:S01]  /*00f0*/  HFMA2 R24, -RZ, RZ, 0, 0 ;  /* 0x00000000ff187431 */ /* 0x000fe200000001ff */
[----:B0-----:R-:W-:-:S13]  /*0100*/  ISETP.GE.AND P0, PT, R2, 0x1, PT ;  /* 0x000000010200780c */ /* 0x001fda0003f06270 */
[----:B-1----:R-:W-:Y:S05]  /*0110*/  @!P0 BRA `(.L_x_62) ;  /* 0x0000000400e08947 */ /* 0x002fea0003800000 */
[C---:B------:R-:W-:Y:S01]  /*0120*/  ISETP.GE.U32.AND P1, PT, R2.reuse, 0x8, PT ;  /* 0x000000080200780c */ /* 0x040fe20003f26070 */
[----:B------:R-:W-:Y:S01]  /*0130*/  IMAD R20, R19, R2, RZ ;  /* 0x0000000213147224 */ /* 0x000fe200078e02ff */
[----:B------:R-:W-:Y:S02]  /*0140*/  LOP3.LUT R27, R2, 0x7, RZ, 0xc0, !PT ;  /* 0x00000007021b7812 */ /* 0x000fe400078ec0ff */
[----:B------:R-:W-:Y:S02]  /*0150*/  MOV R24, RZ ;  /* 0x000000ff00187202 */ /* 0x000fe40000000f00 */
[----:B------:R-:W-:Y:S02]  /*0160*/  ISETP.NE.AND P0, PT, R27, RZ, PT ;  /* 0x000000ff1b00720c */ /* 0x000fe40003f05270 */
[----:B------:R-:W-:-:S05]  /*0170*/  MOV R21, RZ ;  /* 0x000000ff00157202 */ /* 0x000fca0000000f00 */
[----:B------:R-:W-:Y:S06]  /*0180*/  @!P1 BRA `(.L_x_63) ;  /* 0x0000000000c49947 */ /* 0x000fec0003800000 */
[----:B------:R-:W0:Y:S01]  /*0190*/  LDC.64 R4, c[0x0][0x380] ;  /* 0x0000e000ff047b82 */ /* 0x000e220000000a00 */
[----:B------:R-:W-:Y:S02]  /*01a0*/  LOP3.LUT R21, R2, 0x7ffffff8, RZ, 0xc0, !PT ;  /* 0x7ffffff802157812 */ /* 0x000fe400078ec0ff */
[----:B------:R-:W-:Y:S02]  /*01b0*/  MOV R24, RZ ;  /* 0x000000ff00187202 */ /* 0x000fe40000000f00 */
[----:B------:R-:W-:Y:S02]  /*01c0*/  MOV R18, R0 ;  /* 0x0000000000127202 */ /* 0x000fe40000000f00 */
[----:B------:R-:W-:Y:S01]  /*01d0*/  IADD3 R22, PT, PT, -R21, RZ, RZ ;  /* 0x000000ff15167210 */ /* 0x000fe20007ffe1ff */
[----:B0-----:R-:W-:-:S03]  /*01e0*/  IMAD.WIDE.U32 R4, R20, 0x4, R4 ;  /* 0x0000000414047825 */ /* 0x001fc600078e0004 */
[----:B------:R-:W-:-:S04]  /*01f0*/  IADD3 R6, P1, PT, R4, 0x10, RZ ;  /* 0x0000001004067810 */ /* 0x000fc80007f3e0ff */
[----:B------:R-:W-:-:S09]  /*0200*/  IADD3.X R7, PT, PT, RZ, R5, RZ, P1, !PT ;  /* 0x00000005ff077210 */ /* 0x000fd20000ffe4ff */
.L_x_64:
[----:B------:R-:W0:Y:S01]  /*0210*/  LDC.64 R16, c[0x0][0x388] ;  /* 0x0000e200ff107b82 */ /* 0x000e220000000a00 */
[----:B------:R-:W-:Y:S02]  /*0220*/  MOV R4, R6 ;  /* 0x0000000600047202 */ /* 0x000fe40000000f00 */
[----:B------:R-:W-:-:S05]  /*0230*/  MOV R5, R7 ;  /* 0x0000000700057202 */ /* 0x000fca0000000f00 */
[----:B------:R-:W2:Y:S04]  /*0240*/  LDG.E R25, desc[UR4][R4.64+-0x10] ;  /* 0xfffff00404197981 */ /* 0x000ea8000c1e1900 */
[----:B------:R-:W3:Y:S04]  /*0250*/  LDG.E R23, desc[UR4][R4.64+-0xc] ;  /* 0xfffff40404177981 */ /* 0x000ee8000c1e1900 */
[----:B------:R-:W4:Y:S04]  /*0260*/  LDG.E R29, desc[UR4][R4.64+-0x8] ;  /* 0xfffff804041d7981 */ /* 0x000f28000c1e1900 */
[----:B------:R-:W5:Y:S01]  /*0270*/  LDG.E R28, desc[UR4][R4.64+-0x4] ;  /* 0xfffffc04041c7981 */ /* 0x000f62000c1e1900 */
[----:B0-----:R-:W-:-:S05]  /*0280*/  IMAD.WIDE R16, R18, 0x4, R16 ;  /* 0x0000000412107825 */ /* 0x001fca00078e0210 */
[----:B------:R0:W2:Y:S01]  /*0290*/  LDG.E R26, desc[UR4][R16.64] ;  /* 0x00000004101a7981 */ /* 0x0000a2000c1e1900 */
[----:B------:R-:W-:-:S04]  /*02a0*/  IMAD.WIDE R14, R3, 0x4, R16 ;  /* 0x00000004030e7825 */ /* 0x000fc800078e0210 */
[C---:B------:R-:W-:Y:S02]  /*02b0*/  IMAD.WIDE R6, R3.reuse, 0x4, R14 ;  /* 0x0000000403067825 */ /* 0x040fe400078e020e */
[----:B------:R-:W3:Y:S02]  /*02c0*/  LDG.E R14, desc[UR4][R14.64] ;  /* 0x000000040e0e7981 */ /* 0x000ee4000c1e1900 */
[C---:B------:R-:W-:Y:S02]  /*02d0*/  IMAD.WIDE R10, R3.reuse, 0x4, R6 ;  /* 0x00000004030a7825 */ /* 0x040fe400078e0206 */
[----:B------:R-:W4:Y:S02]  /*02e0*/  LDG.E R6, desc[UR4][R6.64] ;  /* 0x0000000406067981 */ /* 0x000f24000c1e1900 */
[C---:B------:R-:W-:Y:S02]  /*02f0*/  IMAD.WIDE R8, R3.reuse, 0x4, R10 ;  /* 0x0000000403087825 */ /* 0x040fe400078e020a */
[----:B------:R-:W5:Y:S02]  /*0300*/  LDG.E R10, desc[UR4][R10.64] ;  /* 0x000000040a0a7981 */ /* 0x000f64000c1e1900 */
[----:B------:R-:W-:-:S02]  /*0310*/  IMAD.WIDE R12, R3, 0x4, R8 ;  /* 0x00000004030c7825 */ /* 0x000fc400078e0208 */
[----:B------:R-:W5:Y:S04]  /*0320*/  LDG.E R7, desc[UR4][R4.64] ;  /* 0x0000000404077981 */ /* 0x000f68000c1e1900 */
[----:B------:R-:W5:Y:S01]  /*0330*/  LDG.E R8, desc[UR4][R8.64] ;  /* 0x0000000408087981 */ /* 0x000f62000c1e1900 */
[----:B0-----:R-:W-:-:S03]  /*0340*/  IMAD.WIDE R16, R3, 0x4, R12 ;  /* 0x0000000403107825 */ /* 0x001fc600078e020c */
[----:B------:R-:W5:Y:S04]  /*0350*/  LDG.E R12, desc[UR4][R12.64] ;  /* 0x000000040c0c7981 */ /* 0x000f68000c1e1900 */
[----:B------:R-:W5:Y:S04]  /*0360*/  LDG.E R15, desc[UR4][R16.64] ;  /* 0x00000004100f7981 */ /* 0x000f68000c1e1900 */
[----:B------:R-:W5:Y:S04]  /*0370*/  LDG.E R9, desc[UR4][R4.64+0x4] ;  /* 0x0000040404097981 */ /* 0x000f68000c1e1900 */
[----:B------:R-:W5:Y:S01]  /*0380*/  LDG.E R11, desc[UR4][R4.64+0xc] ;  /* 0x00000c04040b7981 */ /* 0x000f62000c1e1900 */
[----:B--2---:R-:W-:Y:S01]  /*0390*/  FFMA R26, R25, R26, R24 ;  /* 0x0000001a191a7223 */ /* 0x004fe20000000018 */
[----:B------:R-:W-:-:S02]  /*03a0*/  IMAD.WIDE R24, R3, 0x4, R16 ;  /* 0x0000000403187825 */ /* 0x000fc400078e0210 */
[----:B------:R-:W2:Y:S04]  /*03b0*/  LDG.E R16, desc[UR4][R4.64+0x8] ;  /* 0x0000080404107981 */ /* 0x000ea8000c1e1900 */
[----:B------:R-:W2:Y:S01]  /*03c0*/  LDG.E R24, desc[UR4][R24.64] ;  /* 0x0000000418187981 */ /* 0x000ea2000c1e1900 */
[----:B---3--:R-:W-:Y:S01]  /*03d0*/  FFMA R14, R23, R14, R26 ;  /* 0x0000000e170e7223 */ /* 0x008fe2000000001a */
[----:B------:R-:W-:-:S03]  /*03e0*/  IADD3 R22, PT, PT, R22, 0x8, RZ ;  /* 0x0000000816167810 */ /* 0x000fc60007ffe0ff */
[----:B----4-:R-:W-:Y:S01]  /*03f0*/  FFMA R29, R29, R6, R14 ;  /* 0x000000061d1d7223 */ /* 0x010fe2000000000e */
[----:B------:R-:W-:-:S03]  /*0400*/  ISETP.NE.AND P1, PT, R22, RZ, PT ;  /* 0x000000ff1600720c */ /* 0x000fc60003f25270 */
[----:B-----5:R-:W-:Y:S01]  /*0410*/  FFMA R10, R28, R10, R29 ;  /* 0x0000000a1c0a7223 */ /* 0x020fe2000000001d */
[----:B------:R-:W-:-:S03]  /*0420*/  IADD3 R6, P2, PT, R4, 0x20, RZ ;  /* 0x0000002004067810 */ /* 0x000fc60007f5e0ff */
[----:B------:R-:W-:Y:S01]  /*0430*/  FFMA R8, R7, R8, R10 ;  /* 0x0000000807087223 */ /* 0x000fe2000000000a */
[----:B------:R-:W-:Y:S02]  /*0440*/  IADD3.X R7, PT, PT, RZ, R5, RZ, P2, !PT ;  /* 0x00000005ff077210 */ /* 0x000fe400017fe4ff */
[----:B------:R-:W-:Y:S01]  /*0450*/  LEA R18, R3, R18, 0x3 ;  /* 0x0000001203127211 */ /* 0x000fe200078e18ff */
[----:B------:R-:W-:-:S04]  /*0460*/  FFMA R9, R9, R12, R8 ;  /* 0x0000000c09097223 */ /* 0x000fc80000000008 */
[----:B--2---:R-:W-:-:S04]  /*0470*/  FFMA R16, R16, R15, R9 ;  /* 0x0000000f10107223 */ /* 0x004fc80000000009 */
[----:B------:R-:W-:Y:S01]  /*0480*/  FFMA R24, R11, R24, R16 ;  /* 0x000000180b187223 */ /* 0x000fe20000000010 */
[----:B------:R-:W-:Y:S06]  /*0490*/  @P1 BRA `(.L_x_64) ;  /* 0xfffffffc005c1947 */ /* 0x000fec000383ffff */
.L_x_63:
[----:B------:R-:W-:Y:S05]  /*04a0*/  @!P0 BRA `(.L_x_62) ;  /* 0x0000000000fc8947 */ /* 0x000fea0003800000 */
[----:B------:R-:W-:Y:S02]  /*04b0*/  ISETP.GE.U32.AND P1, PT, R27, 0x4, PT ;  /* 0x000000041b00780c */ /* 0x000fe40003f26070 */
[----:B------:R-:W-:-:S04]  /*04c0*/  LOP3.LUT R16, R2, 0x3, RZ, 0xc0, !PT ;  /* 0x0000000302107812 */ /* 0x000fc800078ec0ff */
[----:B------:R-:W-:-:S07]  /*04d0*/  ISETP.NE.AND P0, PT, R16, RZ, PT ;  /* 0x000000ff1000720c */ /* 0x000fce0003f05270 */
[----:B------:R-:W-:Y:S06]  /*04e0*/  @!P1 BRA `(.L_x_65) ;  /* 0x00000000006c9947 */ /* 0x000fec0003800000 */
[----:B------:R-:W0:Y:S01]  /*04f0*/  LDC.64 R6, c[0x0][0x388] ;  /* 0x0000e200ff067b82 */ /* 0x000e220000000a00 */
[----:B------:R-:W1:Y:S01]  /*0500*/  LDCU.64 UR6, c[0x0][0x380] ;  /* 0x00007000ff0677ac */ /* 0x000e620008000a00 */
[----:B------:R-:W-:Y:S01]  /*0510*/  IMAD R9, R21, R3, R0 ;  /* 0x0000000315097224 */ /* 0x000fe200078e0200 */
[CC--:B------:R-:W-:Y:S02]  /*0520*/  IADD3 R5, PT, PT, R20.reuse, R21.reuse, RZ ;  /* 0x0000001514057210 */ /* 0x0c0fe40007ffe0ff */
[----:B------:R-:W-:-:S03]  /*0530*/  IADD3 R10, P1, PT, R20, R21, RZ ;  /* 0x00000015140a7210 */ /* 0x000fc60007f3e0ff */
[----:B------:R-:W2:Y:S01]  /*0540*/  LDC.64 R14, c[0x0][0x380] ;  /* 0x0000e000ff0e7b82 */ /* 0x000ea20000000a00 */
[----:B0-----:R-:W-:-:S04]  /*0550*/  IMAD.WIDE R6, R9, 0x4, R6 ;  /* 0x0000000409067825 */ /* 0x001fc800078e0206 */
[----:B------:R-:W-:Y:S02]  /*0560*/  IMAD.WIDE R8, R3, 0x4, R6 ;  /* 0x0000000403087825 */ /* 0x000fe400078e0206 */
[----:B------:R-:W3:Y:S02]  /*0570*/  LDG.E R6, desc[UR4][R6.64] ;  /* 0x0000000406067981 */ /* 0x000ee4000c1e1900 */
[----:B--2---:R-:W-:Y:S01]  /*0580*/  IMAD.WIDE.U32 R14, R5, 0x4, R14 ;  /* 0x00000004050e7825 */ /* 0x004fe200078e000e */
[----:B------:R-:W-:Y:S02]  /*0590*/  IADD3.X R5, PT, PT, RZ, RZ, RZ, P1, !PT ;  /* 0x000000ffff057210 */ /* 0x000fe40000ffe4ff */
[----:B-1----:R-:W-:-:S03]  /*05a0*/  LEA R4, P1, R10, UR6, 0x2 ;  /* 0x000000060a047c11 */ /* 0x002fc6000f8210ff */
[----:B------:R-:W3:Y:S01]  /*05b0*/  LDG.E R15, desc[UR4][R14.64] ;  /* 0x000000040e0f7981 */ /* 0x000ee2000c1e1900 */
[----:B------:R-:W-:Y:S01]  /*05c0*/  LEA.HI.X R5, R10, UR7, R5, 0x2, P1 ;  /* 0x000000070a057c11 */ /* 0x000fe200088f1405 */
[C---:B------:R-:W-:Y:S02]  /*05d0*/  IMAD.WIDE R10, R3.reuse, 0x4, R8 ;  /* 0x00000004030a7825 */ /* 0x040fe400078e0208 */
[----:B------:R-:W2:Y:S04]  /*05e0*/  LDG.E R8, desc[UR4][R8.64] ;  /* 0x0000000408087981 */ /* 0x000ea8000c1e1900 */
[----:B------:R-:W2:Y:S01]  /*05f0*/  LDG.E R17, desc[UR4][R4.64+0x4] ;  /* 0x0000040404117981 */ /* 0x000ea2000c1e1900 */
[----:B------:R-:W-:-:S03]  /*0600*/  IMAD.WIDE R12, R3, 0x4, R10 ;  /* 0x00000004030c7825 */ /* 0x000fc600078e020a */
[----:B------:R-:W4:Y:S04]  /*0610*/  LDG.E R22, desc[UR4][R10.64] ;  /* 0x000000040a167981 */ /* 0x000f28000c1e1900 */
[----:B------:R-:W4:Y:S04]  /*0620*/  LDG.E R18, desc[UR4][R4.64+0x8] ;  /* 0x0000080404127981 */ /* 0x000f28000c1e1900 */
[----:B------:R-:W5:Y:S04]  /*0630*/  LDG.E R26, desc[UR4][R4.64+0xc] ;  /* 0x00000c04041a7981 */ /* 0x000f68000c1e1900 */
[----:B------:R-:W5:Y:S01]  /*0640*/  LDG.E R12, desc[UR4][R12.64] ;  /* 0x000000040c0c7981 */ /* 0x000f62000c1e1900 */
[----:B------:R-:W-:Y:S01]  /*0650*/  IADD3 R21, PT, PT, R21, 0x4, RZ ;  /* 0x0000000415157810 */ /* 0x000fe20007ffe0ff */
[----:B---3--:R-:W-:-:S04]  /*0660*/  FFMA R24, R15, R6, R24 ;  /* 0x000000060f187223 */ /* 0x008fc80000000018 */
[----:B--2---:R-:W-:-:S04]  /*0670*/  FFMA R17, R17, R8, R24 ;  /* 0x0000000811117223 */ /* 0x004fc80000000018 */
[----:B----4-:R-:W-:-:S04]  /*0680*/  FFMA R17, R18, R22, R17 ;  /* 0x0000001612117223 */ /* 0x010fc80000000011 */
[----:B-----5:R-:W-:-:S07]  /*0690*/  FFMA R24, R26, R12, R17 ;  /* 0x0000000c1a187223 */ /* 0x020fce0000000011 */
.L_x_65:
[----:B------:R-:W-:Y:S05]  /*06a0*/  @!P0 BRA `(.L_x_62) ;  /* 0x00000000007c8947 */ /* 0x000fea0003800000 */
[----:B------:R-:W-:Y:S01]  /*06b0*/  ISETP.NE.AND P1, PT, R16, 0x1, PT ;  /* 0x000000011000780c */ /* 0x000fe20003f25270 */
[----:B------:R-:W0:Y:S01]  /*06c0*/  LDC.64 R12, c[0x0][0x380] ;  /* 0x0000e000ff0c7b82 */ /* 0x000e220000000a00 */
[----:B------:R-:W-:-:S04]  /*06d0*/  LOP3.LUT R2, R2, 0x1, RZ, 0xc0, !PT ;  /* 0x0000000102027812 */ /* 0x000fc800078ec0ff */
[----:B------:R-:W-:-:S03]  /*06e0*/  ISETP.NE.U32.AND P0, PT, R2, 0x1, PT ;  /* 0x000000010200780c */ /* 0x000fc60003f05070 */
[----:B------:R-:W1:Y:S04]  /*06f0*/  LDC.64 R10, c[0x0][0x388] ;  /* 0x0000e200ff0a7b82 */ /* 0x000e680000000a00 */
[CC--:B------:R-:W-:Y:S02]  /*0700*/  @P1 IADD3 R15, PT, PT, R20.reuse, R21.reuse, RZ ;  /* 0x00000015140f1210 */ /* 0x0c0fe40007ffe0ff */
[----:B------:R-:W-:Y:S02]  /*0710*/  @P1 IADD3 R2, P2, PT, R20, R21, RZ ;  /* 0x0000001514021210 */ /* 0x000fe40007f5e0ff */
[----:B------:R-:W2:Y:S02]  /*0720*/  @P1 LDC.64 R4, c[0x0][0x380] ;  /* 0x0000e000ff041b82 */ /* 0x000ea40000000a00 */
[----:B------:R-:W-:-:S06]  /*0730*/  @P1 IADD3.X R14, PT, PT, RZ, RZ, RZ, P2, !PT ;  /* 0x000000ffff0e1210 */ /* 0x000fcc00017fe4ff */
[----:B------:R-:W3:Y:S01]  /*0740*/  LDC.64 R6, c[0x0][0x380] ;  /* 0x0000e000ff067b82 */ /* 0x000ee20000000a00 */
[----:B0-----:R-:W-:-:S04]  /*0750*/  @P1 IMAD.WIDE.U32 R12, R15, 0x4, R12 ;  /* 0x000000040f0c1825 */ /* 0x001fc800078e000c */
[C---:B------:R-:W-:Y:S01]  /*0760*/  @P1 IMAD R15, R21.reuse, R3, R0 ;  /* 0x00000003150f1224 */ /* 0x040fe200078e0200 */
[----:B------:R-:W-:Y:S01]  /*0770*/  @P1 IADD3 R21, PT, PT, R21, 0x2, RZ ;  /* 0x0000000215151810 */ /* 0x000fe20007ffe0ff */
[----:B------:R-:W4:Y:S01]  /*0780*/  @P1 LDG.E R13, desc[UR4][R12.64] ;  /* 0x000000040c0d1981 */ /* 0x000f22000c1e1900 */
[----:B------:R-:W0:Y:S01]  /*0790*/  LDC.64 R8, c[0x0][0x388] ;  /* 0x0000e200ff087b82 */ /* 0x000e220000000a00 */
[----:B-1----:R-:W-:Y:S01]  /*07a0*/  @P1 IMAD.WIDE R10, R15, 0x4, R10 ;  /* 0x000000040f0a1825 */ /* 0x002fe200078e020a */
[----:B------:R-:W-:Y:S02]  /*07b0*/  @!P0 IADD3 R17, PT, PT, R20, R21, RZ ;  /* 0x0000001514118210 */ /* 0x000fe40007ffe0ff */
[----:B--2---:R-:W-:Y:S01]  /*07c0*/  @P1 LEA R4, P2, R2, R4, 0x2 ;  /* 0x0000000402041211 */ /* 0x004fe200078410ff */
[----:B------:R-:W-:-:S03]  /*07d0*/  @!P0 IMAD R21, R21, R3, R0 ;  /* 0x0000000315158224 */ /* 0x000fc600078e0200 */
[----:B------:R-:W-:Y:S01]  /*07e0*/  @P1 LEA.HI.X R5, R2, R5, R14, 0x2, P2 ;  /* 0x0000000502051211 */ /* 0x000fe200010f140e */
[----:B------:R-:W-:Y:S01]  /*07f0*/  @P1 IMAD.WIDE R14, R3, 0x4, R10 ;  /* 0x00000004030e1825 */ /* 0x000fe200078e020a */
[----:B------:R-:W4:Y:S03]  /*0800*/  @P1 LDG.E R2, desc[UR4][R10.64] ;  /* 0x000000040a021981 */ /* 0x000f26000c1e1900 */
[----:B---3--:R-:W-:Y:S01]  /*0810*/  @!P0 IMAD.WIDE.U32 R6, R17, 0x4, R6 ;  /* 0x0000000411068825 */ /* 0x008fe200078e0006 */
[----:B------:R-:W2:Y:S04]  /*0820*/  @P1 LDG.E R5, desc[UR4][R4.64+0x4] ;  /* 0x0000040404051981 */ /* 0x000ea8000c1e1900 */
[----:B------:R-:W2:Y:S01]  /*0830*/  @P1 LDG.E R14, desc[UR4][R14.64] ;  /* 0x000000040e0e1981 */ /* 0x000ea2000c1e1900 */
[----:B0-----:R-:W-:-:S03]  /*0840*/  @!P0 IMAD.WIDE R8, R21, 0x4, R8 ;  /* 0x0000000415088825 */ /* 0x001fc600078e0208 */
[----:B------:R-:W3:Y:S04]  /*0850*/  @!P0 LDG.E R7, desc[UR4][R6.64] ;  /* 0x0000000406078981 */ /* 0x000ee8000c1e1900 */
[----:B------:R-:W3:Y:S01]  /*0860*/  @!P0 LDG.E R8, desc[UR4][R8.64] ;  /* 0x0000000408088981 */ /* 0x000ee2000c1e1900 */
[----:B----4-:R-:W-:-:S04]  /*0870*/  @P1 FFMA R2, R13, R2, R24 ;  /* 0x000000020d021223 */ /* 0x010fc80000000018 */
[----:B--2---:R-:W-:-:S04]  /*0880*/  @P1 FFMA R24, R5, R14, R2 ;  /* 0x0000000e05181223 */ /* 0x004fc80000000002 */
[----:B---3--:R-:W-:-:S07]  /*0890*/  @!P0 FFMA R24, R7, R8, R24 ;  /* 0x0000000807188223 */ /* 0x008fce0000000018 */
.L_x_62:
[----:B------:R-:W0:Y:S01]  /*08a0*/  LDC.64 R4, c[0x0][0x390] ;  /* 0x0000e400ff047b82 */ /* 0x000e220000000a00 */
[----:B------:R-:W-:-:S04]  /*08b0*/  IMAD R3, R19, R3, R0 ;  /* 0x0000000313037224 */ /* 0x000fc800078e0200 */
[----:B0-----:R-:W-:-:S05]  /*08c0*/  IMAD.WIDE R2, R3, 0x4, R4 ;  /* 0x0000000403027825 */ /* 0x001fca00078e0204 */
[----:B------:R-:W-:Y:S01]  /*08d0*/  STG.E desc[UR4][R2.64], R24 ;  /* 0x0000001802007986 */ /* 0x000fe2000c101904 */
[----:B------:R-:W-:Y:S05]  /*08e0*/  EXIT ;  /* 0x000000000000794d */ /* 0x000fea0003800000 */
.L_x_66:
        /* <DEDUP_REMOVED lines=9> */
.L_x_72:


//--------------------- .nv.shared._Z16matmul_v5_kernelILi256ELi128ELi128ELi32ELi64ELi16ELi8ELi2EEvPKfS1_Pfiii --------------------------
	.section	.nv.shared._Z16matmul_v5_kernelILi256ELi128ELi128ELi32ELi64ELi16ELi8ELi2EEvPKfS1_Pfiii,"aw",@nobits
	.sectionflags	@""
	.align	4
.nv.shared._Z16matmul_v5_kernelILi256ELi128ELi128ELi32ELi64ELi16ELi8ELi2EEvPKfS1_Pfiii:
	.zero		33792


//--------------------- .nv.shared.reserved.0     --------------------------
	.section	.nv.shared.reserved.0,"aw",@nobits
	.weak		__nv_reservedSMEM_offset_0_alias
	.size		__nv_reservedSMEM_offset_0_alias, 0, 64
	.other		__nv_reservedSMEM_offset_0_alias,@"STO_CUDA_RESERVED_SHARED STV_DEFAULT"
__nv_reservedSMEM_offset_0_alias:
	.zero		0
	.zero		64


//--------------------- .nv.shared._Z16matmul_v4_kernelILi256ELi128ELi128ELi32ELi32ELb1EEvPKfS1_Pfiii --------------------------
	.section	.nv.shared._Z16matmul_v4_kernelILi256ELi128ELi128ELi32ELi32ELb1EEvPKfS1_Pfiii,"aw",@nobits
	.sectionflags	@""
	.align	4
.nv.shared._Z16matmul_v4_kernelILi256ELi128ELi128ELi32ELi32ELb1EEvPKfS1_Pfiii:
	.zero		17408


//--------------------- .nv.shared._Z16matmul_v4_kernelILi256ELi128ELi128ELi32ELi32ELb0EEvPKfS1_Pfiii --------------------------
	.section	.nv.shared._Z16matmul_v4_kernelILi256ELi128ELi128ELi32ELi32ELb0EEvPKfS1_Pfiii,"aw",@nobits
	.sectionflags	@""
	.align	4
.nv.shared._Z16matmul_v4_kernelILi256ELi128ELi128ELi32ELi32ELb0EEvPKfS1_Pfiii:
	.zero		17408


//--------------------- .nv.shared._Z16matmul_v3_kernelILi256ELi128ELi128ELi32EEvPKfS1_Pfiii --------------------------
	.section	.nv.shared._Z16matmul_v3_kernelILi256ELi128ELi128ELi32EEvPKfS1_Pfiii,"aw",@nobits
	.sectionflags	@""
	.align	4
.nv.shared._Z16matmul_v3_kernelILi256ELi128ELi128ELi32EEvPKfS1_Pfiii:
	.zero		33792


//--------------------- .nv.shared._Z16matmul_v2_kernelILi32EEvPKfS1_Pfiii --------------------------
	.section	.nv.shared._Z16matmul_v2_kernelILi32EEvPKfS1_Pfiii,"aw",@nobits
	.sectionflags	@""
	.align	4
.nv.shared._Z16matmul_v2_kernelILi32EEvPKfS1_Pfiii:
	.zero		9216


//--------------------- .nv.constant0._Z16matmul_v5_kernelILi256ELi128ELi128ELi32ELi64ELi16ELi8ELi2EEvPKfS1_Pfiii --------------------------
	.section	.nv.constant0._Z16matmul_v5_kernelILi256ELi128ELi128ELi32ELi64ELi16ELi8ELi2EEvPKfS1_Pfiii,"a",@progbits
	.sectionflags	@""
	.align	4
.nv.constant0._Z16matmul_v5_kernelILi256ELi128ELi128ELi32ELi64ELi16ELi8ELi2EEvPKfS1_Pfiii:
	.zero		932


//--------------------- .nv.constant0._Z16matmul_v4_kernelILi256ELi128ELi128ELi32ELi32ELb1EEvPKfS1_Pfiii --------------------------
	.section	.nv.constant0._Z16matmul_v4_kernelILi256ELi128ELi128ELi32ELi32ELb1EEvPKfS1_Pfiii,"a",@progbits
	.sectionflags	@""
	.align	4
.nv.constant0._Z16matmul_v4_kernelILi256ELi128ELi128ELi32ELi32ELb1EEvPKfS1_Pfiii:
	.zero		932


//--------------------- .nv.constant0._Z16matmul_v4_kernelILi256ELi128ELi128ELi32ELi32ELb0EEvPKfS1_Pfiii --------------------------
	.section	.nv.constant0._Z16matmul_v4_kernelILi256ELi128ELi128ELi32ELi32ELb0EEvPKfS1_Pfiii,"a",@progbits
	.sectionflags	@""
	.align	4
.nv.constant0._Z16matmul_v4_kernelILi256ELi128ELi128ELi32ELi32ELb0EEvPKfS1_Pfiii:
	.zero		932


//--------------------- .nv.constant0._Z16matmul_v3_kernelILi256ELi128ELi128ELi32EEvPKfS1_Pfiii --------------------------
	.section	.nv.constant0._Z16matmul_v3_kernelILi256ELi128ELi128ELi32EEvPKfS1_Pfiii,"a",@progbits
	.sectionflags	@""
	.align	4
.nv.constant0._Z16matmul_v3_kernelILi256ELi128ELi128ELi32EEvPKfS1_Pfiii:
	.zero		932


//--------------------- .nv.constant0._Z16matmul_v2_kernelILi32EEvPKfS1_Pfiii --------------------------
	.section	.nv.constant0._Z16matmul_v2_kernelILi32EEvPKfS1_Pfiii,"a",@progbits
	.sectionflags	@""
	.align	4
.nv.constant0._Z16matmul_v2_kernelILi32EEvPKfS1_Pfiii:
	.zero		932


//--------------------- .nv.constant0._Z16matmul_v1_kernelPKfS0_Pfiii --------------------------
	.section	.nv.constant0._Z16matmul_v1_kernelPKfS0_Pfiii,"a",@progbits
	.sectionflags	@""
	.align	4
.nv.constant0._Z16matmul_v1_kernelPKfS0_Pfiii:
	.zero		932


//--------------------- SYMBOLS --------------------------

	.type		.nv.reservedSmem.offset0,@object
	.size		.nv.reservedSmem.offset0,0x4
	.type		.nv.reservedSmem.cap,@object
	.size		.nv.reservedSmem.cap,0x4
